def matmul_kernel(
    a_ptr,
    b_ptr,
    c_ptr,
    M,
    N,
    K,
    stride_am,
    stride_ak,
    stride_bk,
    stride_bn,
    stride_cm,
    stride_cn,
    BLOCK_M: tl.constexpr,
    BLOCK_N: tl.constexpr,
    BLOCK_K: tl.constexpr,
    GROUP_M: tl.constexpr,
):
    pid = tl.program_id(axis=0)
    num_pid_m = tl.cdiv(M, BLOCK_M)
    num_pid_n = tl.cdiv(N, BLOCK_N)
    num_pid_in_group = GROUP_M * num_pid_n
    group_id = pid // num_pid_in_group
    first_pid_m = group_id * GROUP_M
    group_size_m = min(num_pid_m - first_pid_m, GROUP_M)
    pid_m = first_pid_m + ((pid % num_pid_in_group) % group_size_m)
    pid_n = (pid % num_pid_in_group) // group_size_m

    offs_am = (pid_m * BLOCK_M + tl.arange(0, BLOCK_M)) % M
    offs_bn = (pid_n * BLOCK_N + tl.arange(0, BLOCK_N)) % N
    offs_k = tl.arange(0, BLOCK_K)
    a_ptrs = a_ptr + offs_am[:, None] * stride_am + offs_k[None, :] * stride_ak
    b_ptrs = b_ptr + offs_k[:, None] * stride_bk + offs_bn[None, :] * stride_bn

    acc = tl.zeros((BLOCK_M, BLOCK_N), dtype=tl.float32)
    for kk in range(0, tl.cdiv(K, BLOCK_K)):
        a = tl.load(a_ptrs, mask=offs_k[None, :] < K - kk * BLOCK_K, other=0.0)
        b = tl.load(b_ptrs, mask=offs_k[:, None] < K - kk * BLOCK_K, other=0.0)
        acc = tl.dot(a, b, acc)
        a_ptrs += BLOCK_K * stride_ak
        b_ptrs += BLOCK_K * stride_bk

    c = acc.to(c_ptr.dtype.element_ty)
    offs_cm = pid_m * BLOCK_M + tl.arange(0, BLOCK_M)
    offs_cn = pid_n * BLOCK_N + tl.arange(0, BLOCK_N)
    c_ptrs = c_ptr + offs_cm[:, None] * stride_cm + offs_cn[None, :] * stride_cn
    mask = (offs_cm[:, None] < M) & (offs_cn[None, :] < N)
    tl.store(c_ptrs, c, mask=mask)

# config = {"BLOCK_K": 32, "BLOCK_M": 128, "BLOCK_N": 256, "GROUP_M": 8, "arch": "sm_90", "dtype": "fp8e4m3", "num_ctas": 1, "num_stages": 3, "num_warps": 8}
# arch = sm_90


// ===== COMPILED SASS (sm_90a) =====

	.target	sm_90a

	.elftype	@"ET_EXEC"


//--------------------- .note.nv.tkinfo           --------------------------
	.section	.note.nv.tkinfo,"",@"SHT_NOTE"
	.sectionflags	@"SHF_NOTE_NV_TKINFO"
	.tkinfo
        /*0018*/ 	.word	0x00000002
        /*0030*/ 	.string	""
        /*0030*/ 	.string	"ptxas"
        /*0030*/ 	.string	"Cuda compilation tools, release 13.0, V13.0.88"
        /*0030*/ 	.string	"Build cuda_13.0.r13.0/compiler.36424714_0"
        /*0030*/ 	.string	"-v  -suppress-debug-info  -lineinfo  -arch sm_90a "



//--------------------- .note.nv.cuinfo           --------------------------
	.section	.note.nv.cuinfo,"",@"SHT_NOTE"
	.sectionflags	@"SHF_NOTE_NV_CUINFO"
        /*0018*/ 	.short	0x0002
        /*001a*/ 	.short	0x005a
        /*001c*/ 	.short	0x0082
	.zero		2


//--------------------- .nv.info                  --------------------------
	.section	.nv.info,"",@"SHT_CUDA_INFO"
	.align	4


	//----- nvinfo : EIATTR_REGCOUNT
	.align		4
        /*0000*/ 	.byte	0x04, 0x2f
        /*0002*/ 	.short	(.L_1 - .L_0)
	.align		4
.L_0:
        /*0004*/ 	.word	index@(matmul_kernel)
        /*0008*/ 	.word	0x000000ff


	//----- nvinfo : EIATTR_FRAME_SIZE
	.align		4
.L_1:
        /*000c*/ 	.byte	0x04, 0x11
        /*000e*/ 	.short	(.L_3 - .L_2)
	.align		4
.L_2:
        /*0010*/ 	.word	index@(matmul_kernel)
        /*0014*/ 	.word	0x00000018


	//----- nvinfo : EIATTR_MIN_STACK_SIZE
	.align		4
.L_3:
        /*0018*/ 	.byte	0x04, 0x12
        /*001a*/ 	.short	(.L_5 - .L_4)
	.align		4
.L_4:
        /*001c*/ 	.word	index@(matmul_kernel)
        /*0020*/ 	.word	0x00000018
.L_5:


//--------------------- .nv.compat                --------------------------
	.section	.nv.compat,"",@"SHT_CUDA_COMPAT_INFO"
	.align	4
        /*0000*/ 	.byte	0x02, 0x09, 0x01, 0x00, 0x02, 0x02, 0x04, 0x00, 0x02, 0x05, 0x05, 0x00, 0x03, 0x07, 0x01, 0x01
        /*0010*/ 	.byte	0x02, 0x03, 0x00, 0x00, 0x02, 0x06, 0x01, 0x00, 0x04, 0x0b, 0x08, 0x00, 0x00, 0x00, 0x00, 0x00
        /*0020*/ 	.byte	0x00, 0x00, 0x00, 0x00


//--------------------- .nv.info.matmul_kernel    --------------------------
	.section	.nv.info.matmul_kernel,"",@"SHT_CUDA_INFO"
	.sectionflags	@""
	.align	4


	//----- nvinfo : EIATTR_CUDA_API_VERSION
	.align		4
        /*0000*/ 	.byte	0x04, 0x37
        /*0002*/ 	.short	(.L_7 - .L_6)
.L_6:
        /*0004*/ 	.word	0x00000082


	//----- nvinfo : EIATTR_KPARAM_INFO
	.align		4
.L_7:
        /*0008*/ 	.byte	0x04, 0x17
        /*000a*/ 	.short	(.L_9 - .L_8)
.L_8:
        /*000c*/ 	.word	0x00000000
        /*0010*/ 	.short	0x000d
        /*0012*/ 	.short	0x0048
        /*0014*/ 	.byte	0x00, 0xf4, 0x21, 0x00


	//----- nvinfo : EIATTR_KPARAM_INFO
	.align		4
.L_9:
        /*0018*/ 	.byte	0x04, 0x17
        /*001a*/ 	.short	(.L_11 - .L_10)
.L_10:
        /*001c*/ 	.word	0x00000000
        /*0020*/ 	.short	0x000c
        /*0022*/ 	.short	0x0040
        /*0024*/ 	.byte	0x00, 0xf4, 0x21, 0x00


	//----- nvinfo : EIATTR_KPARAM_INFO
	.align		4
.L_11:
        /*0028*/ 	.byte	0x04, 0x17
        /*002a*/ 	.short	(.L_13 - .L_12)
.L_12:
        /*002c*/ 	.word	0x00000000
        /*0030*/ 	.short	0x000b
        /*0032*/ 	.short	0x0038
        /*0034*/ 	.byte	0x00, 0xf0, 0x11, 0x00


	//----- nvinfo : EIATTR_KPARAM_INFO
	.align		4
.L_13:
        /*0038*/ 	.byte	0x04, 0x17
        /*003a*/ 	.short	(.L_15 - .L_14)
.L_14:
        /*003c*/ 	.word	0x00000000
        /*0040*/ 	.short	0x000a
        /*0042*/ 	.short	0x0034
        /*0044*/ 	.byte	0x00, 0xf0, 0x11, 0x00


	//----- nvinfo : EIATTR_KPARAM_INFO
	.align		4
.L_15:
        /*0048*/ 	.byte	0x04, 0x17
        /*004a*/ 	.short	(.L_17 - .L_16)
.L_16:
        /*004c*/ 	.word	0x00000000
        /*0050*/ 	.short	0x0009
        /*0052*/ 	.short	0x0030
        /*0054*/ 	.byte	0x00, 0xf0, 0x11, 0x00


	//----- nvinfo : EIATTR_KPARAM_INFO
	.align		4
.L_17:
        /*0058*/ 	.byte	0x04, 0x17
        /*005a*/ 	.short	(.L_19 - .L_18)
.L_18:
        /*005c*/ 	.word	0x00000000
        /*0060*/ 	.short	0x0008
        /*0062*/ 	.short	0x002c
        /*0064*/ 	.byte	0x00, 0xf0, 0x11, 0x00


	//----- nvinfo : EIATTR_KPARAM_INFO
	.align		4
.L_19:
        /*0068*/ 	.byte	0x04, 0x17
        /*006a*/ 	.short	(.L_21 - .L_20)
.L_20:
        /*006c*/ 	.word	0x00000000
        /*0070*/ 	.short	0x0007
        /*0072*/ 	.short	0x0028
        /*0074*/ 	.byte	0x00, 0xf0, 0x11, 0x00


	//----- nvinfo : EIATTR_KPARAM_INFO
	.align		4
.L_21:
        /*0078*/ 	.byte	0x04, 0x17
        /*007a*/ 	.short	(.L_23 - .L_22)
.L_22:
        /*007c*/ 	.word	0x00000000
        /*0080*/ 	.short	0x0006
        /*0082*/ 	.short	0x0024
        /*0084*/ 	.byte	0x00, 0xf0, 0x11, 0x00


	//----- nvinfo : EIATTR_KPARAM_INFO
	.align		4
.L_23:
        /*0088*/ 	.byte	0x04, 0x17
        /*008a*/ 	.short	(.L_25 - .L_24)
.L_24:
        /*008c*/ 	.word	0x00000000
        /*0090*/ 	.short	0x0005
        /*0092*/ 	.short	0x0020
        /*0094*/ 	.byte	0x00, 0xf0, 0x11, 0x00


	//----- nvinfo : EIATTR_KPARAM_INFO
	.align		4
.L_25:
        /*0098*/ 	.byte	0x04, 0x17
        /*009a*/ 	.short	(.L_27 - .L_26)
.L_26:
        /*009c*/ 	.word	0x00000000
        /*00a0*/ 	.short	0x0004
        /*00a2*/ 	.short	0x001c
        /*00a4*/ 	.byte	0x00, 0xf0, 0x11, 0x00


	//----- nvinfo : EIATTR_KPARAM_INFO
	.align		4
.L_27:
        /*00a8*/ 	.byte	0x04, 0x17
        /*00aa*/ 	.short	(.L_29 - .L_28)
.L_28:
        /*00ac*/ 	.word	0x00000000
        /*00b0*/ 	.short	0x0003
        /*00b2*/ 	.short	0x0018
        /*00b4*/ 	.byte	0x00, 0xf0, 0x11, 0x00


	//----- nvinfo : EIATTR_KPARAM_INFO
	.align		4
.L_29:
        /*00b8*/ 	.byte	0x04, 0x17
        /*00ba*/ 	.short	(.L_31 - .L_30)
.L_30:
        /*00bc*/ 	.word	0x00000000
        /*00c0*/ 	.short	0x0002
        /*00c2*/ 	.short	0x0010
        /*00c4*/ 	.byte	0x00, 0xf4, 0x21, 0x00


	//----- nvinfo : EIATTR_KPARAM_INFO
	.align		4
.L_31:
        /*00c8*/ 	.byte	0x04, 0x17
        /*00ca*/ 	.short	(.L_33 - .L_32)
.L_32:
        /*00cc*/ 	.word	0x00000000
        /*00d0*/ 	.short	0x0001
        /*00d2*/ 	.short	0x0008
        /*00d4*/ 	.byte	0x00, 0xf4, 0x21, 0x00


	//----- nvinfo : EIATTR_KPARAM_INFO
	.align		4
.L_33:
        /*00d8*/ 	.byte	0x04, 0x17
        /*00da*/ 	.short	(.L_35 - .L_34)
.L_34:
        /*00dc*/ 	.word	0x00000000
        /*00e0*/ 	.short	0x0000
        /*00e2*/ 	.short	0x0000
        /*00e4*/ 	.byte	0x00, 0xf4, 0x21, 0x00


	//----- nvinfo : EIATTR_SPARSE_MMA_MASK
	.align		4
.L_35:
        /*00e8*/ 	.byte	0x03, 0x50
        /*00ea*/ 	.short	0x0000


	//----- nvinfo : EIATTR_MAXREG_COUNT
	.align		4
        /*00ec*/ 	.byte	0x03, 0x1b
        /*00ee*/ 	.short	0x00ff


	//----- nvinfo : EIATTR_NUM_BARRIERS
	.align		4
        /*00f0*/ 	.byte	0x02, 0x4c
        /*00f2*/ 	.byte	0x01
	.zero		1


	//----- nvinfo : EIATTR_ANNOTATIONS
	.align		4
        /*00f4*/ 	.byte	0x04, 0x55
        /*00f6*/ 	.short	(.L_37 - .L_36)


	//   ....[0]....
.L_36:
        /*00f8*/ 	.word	0x00000001
        /*00fc*/ 	.byte	0x40, 0x09, 0x00, 0x00, 0x01, 0x00, 0x00, 0x00, 0x90, 0x0b, 0x00, 0x00, 0x01, 0x00, 0x00, 0x00
        /*010c*/ 	.byte	0xd0, 0x0b, 0x00, 0x00, 0x01, 0x00, 0x00, 0x00, 0xc0, 0x2f, 0x00, 0x00, 0x01, 0x00, 0x00, 0x00
        /*011c*/ 	.byte	0xf0, 0x2f, 0x00, 0x00, 0x01, 0x00, 0x00, 0x00, 0x10, 0x36, 0x00, 0x00, 0x01, 0x00, 0x00, 0x00
        /*012c*/ 	.byte	0x40, 0x36, 0x00, 0x00, 0x01, 0x00, 0x00, 0x00, 0xf0, 0x36, 0x00, 0x00, 0x01, 0x00, 0x00, 0x00
        /*013c*/ 	.byte	0xf0, 0x37, 0x00, 0x00, 0x01, 0x00, 0x00, 0x00, 0x00, 0x4e, 0x00, 0x00


	//----- nvinfo : EIATTR_MERCURY_ISA_VERSION
	.align		4
.L_37:
        /*0148*/ 	.byte	0x03, 0x5f
        /*014a*/ 	.short	0x0101


	//----- nvinfo : EIATTR_EXIT_INSTR_OFFSETS
	.align		4
        /*014c*/ 	.byte	0x04, 0x1c
        /*014e*/ 	.short	(.L_39 - .L_38)


	//   ....[0]....
.L_38:
        /*0150*/ 	.word	0x0000aed0


	//   ....[1]....
        /*0154*/ 	.word	0x0000aef0


	//----- nvinfo : EIATTR_REQNTID
	.align		4
.L_39:
        /*0158*/ 	.byte	0x04, 0x10
        /*015a*/ 	.short	(.L_41 - .L_40)
.L_40:
        /*015c*/ 	.word	0x00000100
        /*0160*/ 	.word	0x00000001
        /*0164*/ 	.word	0x00000001


	//----- nvinfo : EIATTR_CBANK_PARAM_SIZE
	.align		4
.L_41:
        /*0168*/ 	.byte	0x03, 0x19
        /*016a*/ 	.short	0x0050


	//----- nvinfo : EIATTR_PARAM_CBANK
	.align		4
        /*016c*/ 	.byte	0x04, 0x0a
        /*016e*/ 	.short	(.L_43 - .L_42)
	.align		4
.L_42:
        /*0170*/ 	.word	index@(.nv.constant0.matmul_kernel)
        /*0174*/ 	.short	0x0210
        /*0176*/ 	.short	0x0050


	//----- nvinfo : EIATTR_SW_WAR
	.align		4
.L_43:
        /*0178*/ 	.byte	0x04, 0x36
        /*017a*/ 	.short	(.L_45 - .L_44)
.L_44:
        /*017c*/ 	.word	0x00000008
.L_45:


//--------------------- .nv.callgraph             --------------------------
	.section	.nv.callgraph,"",@"SHT_CUDA_CALLGRAPH"
	.align	4
	.sectionentsize	8
	.align		4
        /*0000*/ 	.word	0x00000000
	.align		4
        /*0004*/ 	.word	0xffffffff
	.align		4
        /*0008*/ 	.word	0x00000000
	.align		4
        /*000c*/ 	.word	0xfffffffe
	.align		4
        /*0010*/ 	.word	0x00000000
	.align		4
        /*0014*/ 	.word	0xfffffffd
	.align		4
        /*0018*/ 	.word	0x00000000
	.align		4
        /*001c*/ 	.word	0xfffffffc


//--------------------- .text.matmul_kernel       --------------------------
	.section	.text.matmul_kernel,"ax",@progbits
	.align	128
        .global         matmul_kernel
        .type           matmul_kernel,@function
        .size           matmul_kernel,(.L_x_3 - matmul_kernel)
        .other          matmul_kernel,@"STO_CUDA_ENTRY STV_DEFAULT"
matmul_kernel:
.text.matmul_kernel:
[----:B------:R-:W0:Y:S08]  /*0000*/  LDC R1, c[0x0][0x28] ;  /* 0x00000a00ff017b82 */ /* 0x000e300000000800 */
[----:B------:R-:W1:Y:S01]  /*0010*/  LDC.64 R10, c[0x0][0x228] ;  /* 0x00008a00ff0a7b82 */ /* 0x000e620000000a00 */
[----:B------:R-:W2:Y:S01]  /*0020*/  S2R R5, SR_CTAID.X ;  /* 0x0000000000057919 */ /* 0x000ea20000002500 */
[----:B0-----:R-:W-:Y:S01]  /*0030*/  VIADD R1, R1, 0xffffffe8 ;  /* 0xffffffe801017836 */ /* 0x001fe20000000000 */
[----:B------:R-:W-:Y:S01]  /*0040*/  ULDC.64 UR12, c[0x0][0x208] ;  /* 0x00008200000c7ab9 */ /* 0x000fe20000000a00 */
[----:B------:R-:W-:Y:S01]  /*0050*/  CS2R R24, SRZ ;  /* 0x0000000000187805 */ /* 0x000fe2000001ff00 */
[----:B------:R-:W0:Y:S01]  /*0060*/  S2R R182, SR_TID.X ;  /* 0x0000000000b67919 */ /* 0x000e220000002100 */
[----:B------:R-:W-:-:S02]  /*0070*/  CS2R R26, SRZ ;  /* 0x00000000001a7805 */ /* 0x000fc4000001ff00 */
[----:B------:R-:W-:Y:S02]  /*0080*/  CS2R R28, SRZ ;  /* 0x00000000001c7805 */ /* 0x000fe4000001ff00 */
[----:B------:R-:W-:Y:S02]  /*0090*/  CS2R R30, SRZ ;  /* 0x00000000001e7805 */ /* 0x000fe4000001ff00 */
[----:B------:R-:W-:Y:S02]  /*00a0*/  CS2R R32, SRZ ;  /* 0x0000000000207805 */ /* 0x000fe4000001ff00 */
[----:B------:R-:W-:Y:S02]  /*00b0*/  CS2R R34, SRZ ;  /* 0x0000000000227805 */ /* 0x000fe4000001ff00 */
[----:B------:R-:W-:Y:S02]  /*00c0*/  CS2R R36, SRZ ;  /* 0x0000000000247805 */ /* 0x000fe4000001ff00 */
        /* <DEDUP_REMOVED lines=11> */
[----:B------:R-:W-:Y:S01]  /*0180*/  CS2R R60, SRZ ;  /* 0x00000000003c7805 */ /* 0x000fe2000001ff00 */
[----:B-1----:R-:W-:Y:S01]  /*0190*/  VIADD R0, R11, 0xff ;  /* 0x000000ff0b007836 */ /* 0x002fe20000000000 */
[----:B------:R-:W-:-:S02]  /*01a0*/  CS2R R62, SRZ ;  /* 0x00000000003e7805 */ /* 0x000fc4000001ff00 */
[----:B------:R-:W-:Y:S02]  /*01b0*/  CS2R R64, SRZ ;  /* 0x0000000000407805 */ /* 0x000fe4000001ff00 */
[----:B------:R-:W-:Y:S02]  /*01c0*/  CS2R R66, SRZ ;  /* 0x0000000000427805 */ /* 0x000fe4000001ff00 */
[----:B------:R-:W-:Y:S02]  /*01d0*/  CS2R R68, SRZ ;  /* 0x0000000000447805 */ /* 0x000fe4000001ff00 */
[----:B------:R-:W-:Y:S02]  /*01e0*/  SHF.R.S32.HI R3, RZ, 0x1f, R0 ;  /* 0x0000001fff037819 */ /* 0x000fe40000011400 */
[----:B------:R-:W-:Y:S02]  /*01f0*/  CS2R R70, SRZ ;  /* 0x0000000000467805 */ /* 0x000fe4000001ff00 */
[----:B------:R-:W-:-:S02]  /*0200*/  CS2R R72, SRZ ;  /* 0x0000000000487805 */ /* 0x000fc4000001ff00 */
[----:B------:R-:W-:Y:S02]  /*0210*/  CS2R R74, SRZ ;  /* 0x00000000004a7805 */ /* 0x000fe4000001ff00 */
[----:B------:R-:W-:Y:S02]  /*0220*/  LEA.HI R3, R3, R0, RZ, 0x8 ;  /* 0x0000000003037211 */ /* 0x000fe400078f40ff */
[----:B------:R-:W-:Y:S02]  /*0230*/  CS2R R76, SRZ ;  /* 0x00000000004c7805 */ /* 0x000fe4000001ff00 */
[----:B--2---:R-:W-:Y:S02]  /*0240*/  IABS R8, R5 ;  /* 0x0000000500087213 */ /* 0x004fe40000000000 */
[----:B------:R-:W-:Y:S02]  /*0250*/  CS2R R78, SRZ ;  /* 0x00000000004e7805 */ /* 0x000fe4000001ff00 */
[----:B------:R-:W-:-:S02]  /*0260*/  SHF.R.S32.HI R3, RZ, 0x8, R3 ;  /* 0x00000008ff037819 */ /* 0x000fc40000011403 */
[----:B------:R-:W-:Y:S02]  /*0270*/  CS2R R80, SRZ ;  /* 0x0000000000507805 */ /* 0x000fe4000001ff00 */
[----:B0-----:R-:W-:Y:S02]  /*0280*/  SHF.R.U32.HI R180, RZ, 0x7, R182 ;  /* 0x00000007ffb47819 */ /* 0x001fe400000116b6 */
[----:B------:R-:W-:Y:S02]  /*0290*/  CS2R R82, SRZ ;  /* 0x0000000000527805 */ /* 0x000fe4000001ff00 */
[----:B------:R-:W-:Y:S01]  /*02a0*/  CS2R R84, SRZ ;  /* 0x0000000000547805 */ /* 0x000fe2000001ff00 */
[----:B------:R-:W-:Y:S01]  /*02b0*/  IMAD.SHL.U32 R4, R3, 0x8, RZ ;  /* 0x0000000803047824 */ /* 0x000fe200078e00ff */
[----:B------:R-:W-:Y:S02]  /*02c0*/  CS2R R86, SRZ ;  /* 0x0000000000567805 */ /* 0x000fe4000001ff00 */
[----:B------:R-:W-:-:S02]  /*02d0*/  CS2R R88, SRZ ;  /* 0x0000000000587805 */ /* 0x000fc4000001ff00 */
[----:B------:R-:W-:Y:S02]  /*02e0*/  CS2R R90, SRZ ;  /* 0x00000000005a7805 */ /* 0x000fe4000001ff00 */
[----:B------:R-:W-:Y:S02]  /*02f0*/  CS2R R92, SRZ ;  /* 0x00000000005c7805 */ /* 0x000fe4000001ff00 */
[-C--:B------:R-:W-:Y:S02]  /*0300*/  IABS R7, R4.reuse ;  /* 0x0000000400077213 */ /* 0x080fe40000000000 */
[----:B------:R-:W-:Y:S02]  /*0310*/  CS2R R94, SRZ ;  /* 0x00000000005e7805 */ /* 0x000fe4000001ff00 */
[----:B------:R-:W-:Y:S02]  /*0320*/  IABS R12, R4 ;  /* 0x00000004000c7213 */ /* 0x000fe40000000000 */
[----:B------:R-:W-:Y:S01]  /*0330*/  CS2R R96, SRZ ;  /* 0x0000000000607805 */ /* 0x000fe2000001ff00 */
[----:B------:R-:W0:Y:S01]  /*0340*/  I2F.RP R0, R7 ;  /* 0x0000000700007306 */ /* 0x000e220000209400 */
        /* <DEDUP_REMOVED lines=13> */
[----:B------:R-:W-:Y:S01]  /*0420*/  CS2R R124, SRZ ;  /* 0x00000000007c7805 */ /* 0x000fe2000001ff00 */
[----:B0-----:R-:W0:Y:S01]  /*0430*/  MUFU.RCP R0, R0 ;  /* 0x0000000000007308 */ /* 0x001e220000001000 */
        /* <DEDUP_REMOVED lines=13> */
[----:B------:R-:W-:Y:S01]  /*0510*/  SGXT.U32 R180, R180, 0x1 ;  /* 0x00000001b4b4781a */ /* 0x000fe20000000000 */
[----:B0-----:R-:W-:Y:S02]  /*0520*/  VIADD R2, R0, 0xffffffe ;  /* 0x0ffffffe00027836 */ /* 0x001fe40000000000 */
[----:B------:R-:W-:Y:S02]  /*0530*/  IMAD.MOV R0, RZ, RZ, -R12 ;  /* 0x000000ffff007224 */ /* 0x000fe400078e0a0c */
[----:B------:R0:W1:Y:S02]  /*0540*/  F2I.FTZ.U32.TRUNC.NTZ R3, R2 ;  /* 0x0000000200037305 */ /* 0x000064000021f000 */
[----:B0-----:R-:W-:-:S02]  /*0550*/  IMAD.MOV.U32 R2, RZ, RZ, RZ ;  /* 0x000000ffff027224 */ /* 0x001fc400078e00ff */
[----:B-1----:R-:W-:-:S04]  /*0560*/  IMAD.MOV R6, RZ, RZ, -R3 ;  /* 0x000000ffff067224 */ /* 0x002fc800078e0a03 */
[----:B------:R-:W-:Y:S02]  /*0570*/  IMAD R9, R6, R7, RZ ;  /* 0x0000000706097224 */ /* 0x000fe400078e02ff */
[----:B------:R-:W-:Y:S02]  /*0580*/  IMAD.MOV.U32 R6, RZ, RZ, R8 ;  /* 0x000000ffff067224 */ /* 0x000fe400078e0008 */
[----:B------:R-:W-:-:S06]  /*0590*/  IMAD.HI.U32 R3, R3, R9, R2 ;  /* 0x0000000903037227 */ /* 0x000fcc00078e0002 */
[----:B------:R-:W-:-:S04]  /*05a0*/  IMAD.HI.U32 R3, R3, R6, RZ ;  /* 0x0000000603037227 */ /* 0x000fc800078e00ff */
[----:B------:R-:W-:-:S05]  /*05b0*/  IMAD R0, R3, R0, R6 ;  /* 0x0000000003007224 */ /* 0x000fca00078e0206 */
[----:B------:R-:W-:-:S13]  /*05c0*/  ISETP.GT.U32.AND P1, PT, R7, R0, PT ;  /* 0x000000000700720c */ /* 0x000fda0003f24070 */
[----:B------:R-:W-:Y:S02]  /*05d0*/  @!P1 IMAD.IADD R0, R0, 0x1, -R7 ;  /* 0x0000000100009824 */ /* 0x000fe400078e0a07 */
[----:B------:R-:W-:Y:S01]  /*05e0*/  @!P1 VIADD R3, R3, 0x1 ;  /* 0x0000000103039836 */ /* 0x000fe20000000000 */
[----:B------:R-:W-:Y:S02]  /*05f0*/  ISETP.NE.AND P1, PT, R4, RZ, PT ;  /* 0x000000ff0400720c */ /* 0x000fe40003f25270 */
[----:B------:R-:W-:Y:S02]  /*0600*/  ISETP.GE.U32.AND P0, PT, R0, R7, PT ;  /* 0x000000070000720c */ /* 0x000fe40003f06070 */
[----:B------:R-:W-:-:S04]  /*0610*/  LOP3.LUT R0, R5, R4, RZ, 0x3c, !PT ;  /* 0x0000000405007212 */ /* 0x000fc800078e3cff */
[----:B------:R-:W-:Y:S01]  /*0620*/  ISETP.GE.AND P2, PT, R0, RZ, PT ;  /* 0x000000ff0000720c */ /* 0x000fe20003f46270 */
[----:B------:R-:W-:-:S06]  /*0630*/  VIADD R0, R10, 0x7f ;  /* 0x0000007f0a007836 */ /* 0x000fcc0000000000 */
[----:B------:R-:W-:-:S04]  /*0640*/  @P0 VIADD R3, R3, 0x1 ;  /* 0x0000000103030836 */ /* 0x000fc80000000000 */
[----:B------:R-:W-:Y:S01]  /*0650*/  IMAD.MOV.U32 R2, RZ, RZ, R3 ;  /* 0x000000ffff027224 */ /* 0x000fe200078e0003 */
[----:B------:R-:W-:-:S03]  /*0660*/  SHF.R.S32.HI R3, RZ, 0x1f, R0 ;  /* 0x0000001fff037819 */ /* 0x000fc60000011400 */
[----:B------:R-:W-:Y:S01]  /*0670*/  @!P2 IMAD.MOV R2, RZ, RZ, -R2 ;  /* 0x000000ffff02a224 */ /* 0x000fe200078e0a02 */
[----:B------:R-:W-:Y:S02]  /*0680*/  @!P1 LOP3.LUT R2, RZ, R4, RZ, 0x33, !PT ;  /* 0x00000004ff029212 */ /* 0x000fe400078e33ff */
[----:B------:R-:W-:-:S03]  /*0690*/  LEA.HI R3, R3, R0, RZ, 0x7 ;  /* 0x0000000003037211 */ /* 0x000fc600078f38ff */
[----:B------:R-:W-:Y:S02]  /*06a0*/  IMAD.SHL.U32 R6, R2, 0x8, RZ ;  /* 0x0000000802067824 */ /* 0x000fe400078e00ff */
[----:B------:R-:W-:-:S03]  /*06b0*/  IMAD.MOV R2, RZ, RZ, -R2 ;  /* 0x000000ffff027224 */ /* 0x000fc600078e0a02 */
[----:B------:R-:W-:Y:S01]  /*06c0*/  LEA.HI.SX32 R3, R3, -R6, 0x19 ;  /* 0x8000000603037211 */ /* 0x000fe200078fcaff */
[----:B------:R-:W-:-:S03]  /*06d0*/  IMAD R13, R4, R2, R5 ;  /* 0x00000002040d7224 */ /* 0x000fc600078e0205 */
[----:B------:R-:W-:-:S04]  /*06e0*/  VIMNMX R8, R3, 0x8, PT ;  /* 0x0000000803087848 */ /* 0x000fc80003fe0100 */
[-C--:B------:R-:W-:Y:S02]  /*06f0*/  IABS R7, R8.reuse ;  /* 0x0000000800077213 */ /* 0x080fe40000000000 */
[----:B------:R-:W-:Y:S02]  /*0700*/  IABS R4, R8 ;  /* 0x0000000800047213 */ /* 0x000fe40000000000 */
[----:B------:R-:W0:Y:S01]  /*0710*/  I2F.RP R0, R7 ;  /* 0x0000000700007306 */ /* 0x000e220000209400 */
[C---:B------:R-:W-:Y:S02]  /*0720*/  R2UR UR4, R8.reuse ;  /* 0x00000000080472ca */ /* 0x040fe400000e0000 */
[----:B------:R-:W-:-:S11]  /*0730*/  R2UR UR6, R8 ;  /* 0x00000000080672ca */ /* 0x000fd600000e0000 */
[----:B------:R-:W-:Y:S01]  /*0740*/  UISETP.NE.AND UP0, UPT, UR4, URZ, UPT ;  /* 0x0000003f0400728c */ /* 0x000fe2000bf05270 */
[----:B0-----:R-:W0:Y:S02]  /*0750*/  MUFU.RCP R0, R0 ;  /* 0x0000000000007308 */ /* 0x001e240000001000 */
[----:B0-----:R-:W-:Y:S02]  /*0760*/  VIADD R3, R0, 0xffffffe ;  /* 0x0ffffffe00037836 */ /* 0x001fe40000000000 */
[----:B------:R-:W-:-:S04]  /*0770*/  IMAD.MOV R0, RZ, RZ, -R4 ;  /* 0x000000ffff007224 */ /* 0x000fc800078e0a04 */
[----:B------:R-:W0:Y:S02]  /*0780*/  F2I.FTZ.U32.TRUNC.NTZ R3, R3 ;  /* 0x0000000300037305 */ /* 0x000e24000021f000 */
[----:B0-----:R-:W-:-:S04]  /*0790*/  IMAD.MOV R9, RZ, RZ, -R3 ;  /* 0x000000ffff097224 */ /* 0x001fc800078e0a03 */
[----:B------:R-:W-:Y:S01]  /*07a0*/  IMAD.MOV.U32 R2, RZ, RZ, R9 ;  /* 0x000000ffff027224 */ /* 0x000fe200078e0009 */
[----:B------:R-:W-:-:S03]  /*07b0*/  IABS R9, R13 ;  /* 0x0000000d00097213 */ /* 0x000fc60000000000 */
[----:B------:R-:W-:Y:S02]  /*07c0*/  IMAD R5, R2, R7, RZ ;  /* 0x0000000702057224 */ /* 0x000fe400078e02ff */
[----:B------:R-:W-:-:S04]  /*07d0*/  IMAD.MOV.U32 R2, RZ, RZ, RZ ;  /* 0x000000ffff027224 */ /* 0x000fc800078e00ff */
[----:B------:R-:W-:Y:S01]  /*07e0*/  IMAD.HI.U32 R2, R3, R5, R2 ;  /* 0x0000000503027227 */ /* 0x000fe200078e0002 */
[----:B------:R-:W-:-:S05]  /*07f0*/  LOP3.LUT R3, R182, 0x7f, RZ, 0xc0, !PT ;  /* 0x0000007fb6037812 */ /* 0x000fca00078ec0ff */
[----:B------:R-:W-:-:S04]  /*0800*/  IMAD.HI.U32 R2, R2, R9, RZ ;  /* 0x0000000902027227 */ /* 0x000fc800078e00ff */
[----:B------:R-:W-:-:S05]  /*0810*/  IMAD R0, R2, R0, R9 ;  /* 0x0000000002007224 */ /* 0x000fca00078e0209 */
[----:B------:R-:W-:-:S13]  /*0820*/  ISETP.GT.U32.AND P1, PT, R7, R0, PT ;  /* 0x000000000700720c */ /* 0x000fda0003f24070 */
[----:B------:R-:W-:Y:S02]  /*0830*/  @!P1 IMAD.IADD R0, R0, 0x1, -R7 ;  /* 0x0000000100009824 */ /* 0x000fe400078e0a07 */
[----:B------:R-:W-:-:S03]  /*0840*/  @!P1 VIADD R2, R2, 0x1 ;  /* 0x0000000102029836 */ /* 0x000fc60000000000 */
[----:B------:R-:W-:Y:S02]  /*0850*/  ISETP.GE.U32.AND P0, PT, R0, R7, PT ;  /* 0x000000070000720c */ /* 0x000fe40003f06070 */
[----:B------:R-:W-:-:S04]  /*0860*/  LOP3.LUT R0, R13, R8, RZ, 0x3c, !PT ;  /* 0x000000080d007212 */ /* 0x000fc800078e3cff */
[----:B------:R-:W-:-:S07]  /*0870*/  ISETP.GE.AND P2, PT, R0, RZ, PT ;  /* 0x000000ff0000720c */ /* 0x000fce0003f46270 */
[----:B------:R-:W-:-:S06]  /*0880*/  @P0 VIADD R2, R2, 0x1 ;  /* 0x0000000102020836 */ /* 0x000fcc0000000000 */
[----:B------:R-:W-:-:S05]  /*0890*/  @!P2 IMAD.MOV R2, RZ, RZ, -R2 ;  /* 0x000000ffff02a224 */ /* 0x000fca00078e0a02 */
[----:B------:R-:W-:-:S09]  /*08a0*/  R2UR UR5, R2 ;  /* 0x00000000020572ca */ /* 0x000fd200000e0000 */
[----:B------:R-:W-:Y:S01]  /*08b0*/  @!UP0 ULOP3.LUT UR5, URZ, UR6, URZ, 0x33, !UPT ;  /* 0x000000063f058292 */ /* 0x000fe2000f8e333f */
[----:B------:R-:W0:Y:S03]  /*08c0*/  S2UR UR6, SR_CgaCtaId ;  /* 0x00000000000679c3 */ /* 0x000e260000008800 */
[----:B------:R-:W-:Y:S02]  /*08d0*/  UIADD3 UR4, -UR5, URZ, URZ ;  /* 0x0000003f05047290 */ /* 0x000fe4000fffe13f */
[----:B------:R-:W-:-:S04]  /*08e0*/  USHF.L.U32 UR5, UR5, 0x8, URZ ;  /* 0x0000000805057899 */ /* 0x000fc8000800063f */
[----:B------:R-:W-:Y:S01]  /*08f0*/  IMAD R0, R8, UR4, R13 ;  /* 0x0000000408007c24 */ /* 0x000fe2000f8e020d */
[----:B------:R-:W-:-:S03]  /*0900*/  UMOV UR4, 0x400 ;  /* 0x0000040000047882 */ /* 0x000fc60000000000 */
[----:B------:R-:W-:Y:S02]  /*0910*/  IMAD.IADD R0, R6, 0x1, R0 ;  /* 0x0000000106007824 */ /* 0x000fe400078e0200 */
[----:B------:R-:W1:Y:S02]  /*0920*/  LDC R6, c[0x0][0x230] ;  /* 0x00008c00ff067b82 */ /* 0x000e640000000800 */
[----:B------:R-:W-:-:S05]  /*0930*/  IMAD R152, R0, 0x80, R3 ;  /* 0x0000008000987824 */ /* 0x000fca00078e0203 */
[----:B------:R2:W-:Y:S01]  /*0940*/  STL [R1], R152 ;  /* 0x0000009801007387 */ /* 0x0005e20000100800 */
[----:B0-----:R-:W-:Y:S01]  /*0950*/  ULEA UR4, UR6, UR4, 0x18 ;  /* 0x0000000406047291 */ /* 0x001fe2000f8ec03f */
[----:B-1----:R-:W-:-:S05]  /*0960*/  VIADD R6, R6, 0x1f ;  /* 0x0000001f06067836 */ /* 0x002fca0000000000 */
[----:B------:R-:W-:-:S13]  /*0970*/  ISETP.GE.AND P0, PT, R6, 0x20, PT ;  /* 0x000000200600780c */ /* 0x000fda0003f06270 */
[----:B--2---:R-:W-:Y:S05]  /*0980*/  @!P0 BRA `(.L_x_0) ;  /* 0x00000044000c8947 */ /* 0x004fea0003800000 */
[----:B------:R-:W-:Y:S01]  /*0990*/  IABS R42, R10 ;  /* 0x0000000a002a7213 */ /* 0x000fe20000000000 */
[----:B------:R-:W0:Y:S01]  /*09a0*/  LDC R181, c[0x0][0x238] ;  /* 0x00008e00ffb57b82 */ /* 0x000e220000000800 */
[----:B------:R-:W-:Y:S02]  /*09b0*/  IABS R39, R11 ;  /* 0x0000000b00277213 */ /* 0x000fe40000000000 */
[----:B------:R-:W-:Y:S01]  /*09c0*/  CS2R R44, SRZ ;  /* 0x00000000002c7805 */ /* 0x000fe2000001ff00 */
[----:B------:R-:W1:Y:S01]  /*09d0*/  I2F.RP R7, R42 ;  /* 0x0000002a00077306 */ /* 0x000e620000209400 */
[----:B------:R-:W-:Y:S02]  /*09e0*/  SHF.R.U32.HI R3, RZ, 0x5, R182 ;  /* 0x00000005ff037819 */ /* 0x000fe400000116b6 */
[----:B------:R-:W-:Y:S02]  /*09f0*/  CS2R R46, SRZ ;  /* 0x00000000002e7805 */ /* 0x000fe4000001ff00 */
[----:B------:R-:W-:-:S02]  /*0a00*/  IABS R37, R152 ;  /* 0x0000009800257213 */ /* 0x000fc40000000000 */
[----:B------:R-:W-:Y:S02]  /*0a10*/  CS2R R48, SRZ ;  /* 0x0000000000307805 */ /* 0x000fe4000001ff00 */
[----:B------:R-:W-:Y:S02]  /*0a20*/  R2UR UR7, R3 ;  /* 0x00000000030772ca */ /* 0x000fe400000e0000 */
[----:B------:R-:W-:Y:S02]  /*0a30*/  CS2R R50, SRZ ;  /* 0x0000000000327805 */ /* 0x000fe4000001ff00 */
[C---:B------:R-:W-:Y:S01]  /*0a40*/  LOP3.LUT R246, R180.reuse, 0x1a, RZ, 0xfc, !PT ;  /* 0x0000001ab4f67812 */ /* 0x040fe200078efcff */
[----:B------:R-:W2:Y:S01]  /*0a50*/  I2F.RP R0, R39 ;  /* 0x0000002700007306 */ /* 0x000ea20000209400 */
[----:B------:R-:W-:Y:S02]  /*0a60*/  LOP3.LUT R188, R180, 0xc, RZ, 0xfc, !PT ;  /* 0x0000000cb4bc7812 */ /* 0x000fe400078efcff */
[----:B------:R-:W-:-:S02]  /*0a70*/  CS2R R52, SRZ ;  /* 0x0000000000347805 */ /* 0x000fc4000001ff00 */
[C---:B------:R-:W-:Y:S02]  /*0a80*/  LOP3.LUT R249, R180.reuse, 0x14, RZ, 0xfc, !PT ;  /* 0x00000014b4f97812 */ /* 0x040fe400078efcff */
[----:B------:R-:W-:Y:S02]  /*0a90*/  CS2R R54, SRZ ;  /* 0x0000000000367805 */ /* 0x000fe4000001ff00 */
[C---:B------:R-:W-:Y:S02]  /*0aa0*/  LOP3.LUT R187, R180.reuse, 0xa, RZ, 0xfc, !PT ;  /* 0x0000000ab4bb7812 */ /* 0x040fe400078efcff */
[----:B------:R-:W-:Y:S02]  /*0ab0*/  CS2R R56, SRZ ;  /* 0x0000000000387805 */ /* 0x000fe4000001ff00 */
[C---:B------:R-:W-:Y:S01]  /*0ac0*/  LOP3.LUT R252, R180.reuse, 0xe, RZ, 0xfc, !PT ;  /* 0x0000000eb4fc7812 */ /* 0x040fe200078efcff */
[----:B-1----:R-:W1:Y:S01]  /*0ad0*/  MUFU.RCP R7, R7 ;  /* 0x0000000700077308 */ /* 0x002e620000001000 */
[C---:B------:R-:W-:Y:S01]  /*0ae0*/  LOP3.LUT R186, R180.reuse, 0x8, RZ, 0xfc, !PT ;  /* 0x00000008b4ba7812 */ /* 0x040fe200078efcff */
[----:B------:R-:W-:Y:S01]  /*0af0*/  UIADD3 UR6, UR5, UR7, URZ ;  /* 0x0000000705067290 */ /* 0x000fe2000fffe03f */
[----:B------:R-:W-:Y:S01]  /*0b00*/  LOP3.LUT R185, R180, 0x6, RZ, 0xfc, !PT ;  /* 0x00000006b4b97812 */ /* 0x000fe200078efcff */
[----:B------:R-:W-:Y:S01]  /*0b10*/  ULOP3.LUT UR40, UR5, 0x7, UR7, 0xf8, !UPT ;  /* 0x0000000705287892 */ /* 0x000fe2000f8ef807 */
[-C--:B0-----:R-:W-:Y:S01]  /*0b20*/  IMAD R188, R188, R181.reuse, RZ ;  /* 0x000000b5bcbc7224 */ /* 0x081fe200078e02ff */
[----:B------:R-:W-:Y:S01]  /*0b30*/  UIADD3 UR8, UR6, 0xf8, URZ ;  /* 0x000000f806087890 */ /* 0x000fe2000fffe03f */
[-C--:B------:R-:W-:Y:S01]  /*0b40*/  IMAD R187, R187, R181.reuse, RZ ;  /* 0x000000b5bbbb7224 */ /* 0x080fe200078e02ff */
[----:B--2---:R-:W0:Y:S01]  /*0b50*/  MUFU.RCP R0, R0 ;  /* 0x0000000000007308 */ /* 0x004e220000001000 */
[----:B------:R-:W-:Y:S01]  /*0b60*/  ULOP3.LUT UR9, UR40, 0xf0, URZ, 0xfc, !UPT ;  /* 0x000000f028097892 */ /* 0x000fe2000f8efc3f */
[----:B------:R-:W-:Y:S01]  /*0b70*/  IMAD R185, R185, R181, RZ ;  /* 0x000000b5b9b97224 */ /* 0x000fe200078e02ff */
[----:B------:R-:W-:Y:S01]  /*0b80*/  ULOP3.LUT UR10, UR40, 0xe8, URZ, 0xfc, !UPT ;  /* 0x000000e8280a7892 */ /* 0x000fe2000f8efc3f */
[----:B------:R-:W-:Y:S01]  /*0b90*/  STL [R1+0x10], R188 ;  /* 0x000010bc01007387 */ /* 0x000fe20000100800 */
[----:B------:R-:W-:Y:S01]  /*0ba0*/  ULOP3.LUT UR11, UR40, 0xe0, URZ, 0xfc, !UPT ;  /* 0x000000e0280b7892 */ /* 0x000fe2000f8efc3f */
[----:B------:R-:W-:Y:S01]  /*0bb0*/  SHF.R.S32.HI R151, RZ, 0x2, R182 ;  /* 0x00000002ff977819 */ /* 0x000fe200000114b6 */
[----:B------:R-:W-:Y:S01]  /*0bc0*/  ULOP3.LUT UR15, UR40, 0xd0, URZ, 0xfc, !UPT ;  /* 0x000000d0280f7892 */ /* 0x000fe2000f8efc3f */
[----:B------:R-:W-:Y:S01]  /*0bd0*/  STL [R1+0xc], R187 ;  /* 0x00000cbb01007387 */ /* 0x000fe20000100800 */
[----:B-1----:R-:W-:Y:S01]  /*0be0*/  VIADD R4, R7, 0xffffffe ;  /* 0x0ffffffe07047836 */ /* 0x002fe20000000000 */
[----:B------:R-:W-:Y:S01]  /*0bf0*/  UIADD3 UR14, UR6, 0xd8, URZ ;  /* 0x000000d8060e7890 */ /* 0x000fe2000fffe03f */
[----:B------:R-:W-:Y:S01]  /*0c00*/  SGXT R151, R151, 0x1 ;  /* 0x000000019797781a */ /* 0x000fe20000000200 */
[----:B------:R-:W-:Y:S01]  /*0c10*/  ULOP3.LUT UR16, UR40, 0xc8, URZ, 0xfc, !UPT ;  /* 0x000000c828107892 */ /* 0x000fe2000f8efc3f */
[----:B------:R1:W2:Y:S01]  /*0c20*/  F2I.FTZ.U32.TRUNC.NTZ R5, R4 ;  /* 0x0000000400057305 */ /* 0x0002a2000021f000 */
[----:B------:R-:W-:Y:S01]  /*0c30*/  ULOP3.LUT UR17, UR40, 0xc0, URZ, 0xfc, !UPT ;  /* 0x000000c028117892 */ /* 0x000fe2000f8efc3f */
[----:B------:R-:W-:Y:S01]  /*0c40*/  LOP3.LUT R183, R180, 0x2, RZ, 0xfc, !PT ;  /* 0x00000002b4b77812 */ /* 0x000fe200078efcff */
[----:B------:R-:W-:Y:S01]  /*0c50*/  UIADD3 UR18, UR6, 0xb8, URZ ;  /* 0x000000b806127890 */ /* 0x000fe2000fffe03f */
[----:B0-----:R-:W-:Y:S01]  /*0c60*/  VIADD R2, R0, 0xffffffe ;  /* 0x0ffffffe00027836 */ /* 0x001fe20000000000 */
[----:B------:R-:W-:Y:S01]  /*0c70*/  ULOP3.LUT UR20, UR40, 0xa8, URZ, 0xfc, !UPT ;  /* 0x000000a828147892 */ /* 0x000fe2000f8efc3f */
[----:B------:R-:W-:Y:S01]  /*0c80*/  IMAD.U32 R0, RZ, RZ, UR8 ;  /* 0x00000008ff007e24 */ /* 0x000fe2000f8e00ff */
[----:B------:R-:W-:Y:S01]  /*0c90*/  ULOP3.LUT UR19, UR40, 0xb0, URZ, 0xfc, !UPT ;  /* 0x000000b028137892 */ /* 0x000fe2000f8efc3f */
[----:B------:R0:W3:Y:S01]  /*0ca0*/  F2I.FTZ.U32.TRUNC.NTZ R3, R2 ;  /* 0x0000000200037305 */ /* 0x0000e2000021f000 */
[----:B-1----:R-:W-:Y:S01]  /*0cb0*/  IMAD.MOV.U32 R4, RZ, RZ, RZ ;  /* 0x000000ffff047224 */ /* 0x002fe200078e00ff */
[----:B------:R-:W-:Y:S01]  /*0cc0*/  ULOP3.LUT UR21, UR40, 0xa0, URZ, 0xfc, !UPT ;  /* 0x000000a028157892 */ /* 0x000fe2000f8efc3f */
[----:B------:R-:W-:Y:S01]  /*0cd0*/  IABS R0, R0 ;  /* 0x0000000000007213 */ /* 0x000fe20000000000 */
[----:B------:R-:W-:Y:S01]  /*0ce0*/  UIADD3 UR22, UR6, 0x98, URZ ;  /* 0x0000009806167890 */ /* 0x000fe2000fffe03f */
[C---:B------:R-:W-:Y:S01]  /*0cf0*/  LOP3.LUT R245, R180.reuse, 0x1c, RZ, 0xfc, !PT ;  /* 0x0000001cb4f57812 */ /* 0x040fe200078efcff */
[----:B------:R-:W-:Y:S01]  /*0d00*/  ULOP3.LUT UR23, UR40, 0x90, URZ, 0xfc, !UPT ;  /* 0x0000009028177892 */ /* 0x000fe2000f8efc3f */
[----:B--2---:R-:W-:Y:S01]  /*0d10*/  IMAD.MOV R7, RZ, RZ, -R5 ;  /* 0x000000ffff077224 */ /* 0x004fe200078e0a05 */
[----:B------:R-:W-:Y:S01]  /*0d20*/  ULOP3.LUT UR24, UR40, 0x88, URZ, 0xfc, !UPT ;  /* 0x0000008828187892 */ /* 0x000fe2000f8efc3f */
[----:B0-----:R-:W-:Y:S01]  /*0d30*/  IMAD.MOV.U32 R2, RZ, RZ, RZ ;  /* 0x000000ffff027224 */ /* 0x001fe200078e00ff */
[----:B------:R-:W-:Y:S01]  /*0d40*/  ULOP3.LUT UR25, UR40, 0x80, URZ, 0xfc, !UPT ;  /* 0x0000008028197892 */ /* 0x000fe2000f8efc3f */
[----:B------:R-:W-:Y:S01]  /*0d50*/  IMAD R7, R7, R42, RZ ;  /* 0x0000002a07077224 */ /* 0x000fe200078e02ff */
[----:B------:R-:W-:Y:S01]  /*0d60*/  UIADD3 UR26, UR6, 0x78, URZ ;  /* 0x00000078061a7890 */ /* 0x000fe2000fffe03f */
[C---:B------:R-:W-:Y:S01]  /*0d70*/  LOP3.LUT R244, R180.reuse, 0x1e, RZ, 0xfc, !PT ;  /* 0x0000001eb4f47812 */ /* 0x040fe200078efcff */
[----:B------:R-:W-:Y:S01]  /*0d80*/  ULOP3.LUT UR27, UR40, 0x70, URZ, 0xfc, !UPT ;  /* 0x00000070281b7892 */ /* 0x000fe2000f8efc3f */
[----:B---3--:R-:W-:Y:S01]  /*0d90*/  IMAD.MOV R8, RZ, RZ, -R3 ;  /* 0x000000ffff087224 */ /* 0x008fe200078e0a03 */
[----:B------:R-:W-:Y:S01]  /*0da0*/  ULOP3.LUT UR28, UR40, 0x68, URZ, 0xfc, !UPT ;  /* 0x00000068281c7892 */ /* 0x000fe2000f8efc3f */
[----:B------:R-:W-:Y:S01]  /*0db0*/  IMAD.HI.U32 R4, R5, R7, R4 ;  /* 0x0000000705047227 */ /* 0x000fe200078e0004 */
[----:B------:R-:W-:Y:S01]  /*0dc0*/  ULOP3.LUT UR29, UR40, 0x60, URZ, 0xfc, !UPT ;  /* 0x00000060281d7892 */ /* 0x000fe2000f8efc3f */
[----:B------:R-:W-:Y:S01]  /*0dd0*/  LOP3.LUT R248, R180, 0x16, RZ, 0xfc, !PT ;  /* 0x00000016b4f87812 */ /* 0x000fe200078efcff */
[----:B------:R-:W-:Y:S01]  /*0de0*/  UIADD3 UR30, UR6, 0x58, URZ ;  /* 0x00000058061e7890 */ /* 0x000fe2000fffe03f */
[----:B------:R-:W-:Y:S01]  /*0df0*/  IMAD R5, R8, R39, RZ ;  /* 0x0000002708057224 */ /* 0x000fe200078e02ff */
[----:B------:R-:W-:Y:S01]  /*0e00*/  ULOP3.LUT UR31, UR40, 0x50, URZ, 0xfc, !UPT ;  /* 0x00000050281f7892 */ /* 0x000fe2000f8efc3f */
[----:B------:R-:W-:Y:S01]  /*0e10*/  IMAD.HI.U32 R4, R4, R37, RZ ;  /* 0x0000002504047227 */ /* 0x000fe200078e00ff */
[----:B------:R-:W-:Y:S01]  /*0e20*/  ULOP3.LUT UR32, UR40, 0x48, URZ, 0xfc, !UPT ;  /* 0x0000004828207892 */ /* 0x000fe2000f8efc3f */
[C---:B------:R-:W-:Y:S01]  /*0e30*/  LOP3.LUT R247, R180.reuse, 0x18, RZ, 0xfc, !PT ;  /* 0x00000018b4f77812 */ /* 0x040fe200078efcff */
[----:B------:R-:W-:Y:S01]  /*0e40*/  ULOP3.LUT UR33, UR40, 0x40, URZ, 0xfc, !UPT ;  /* 0x0000004028217892 */ /* 0x000fe2000f8efc3f */
[----:B------:R-:W-:Y:S01]  /*0e50*/  IMAD.HI.U32 R2, R3, R5, R2 ;  /* 0x0000000503027227 */ /* 0x000fe200078e0002 */
[----:B------:R-:W-:Y:S01]  /*0e60*/  UIADD3 UR34, UR6, 0x38, URZ ;  /* 0x0000003806227890 */ /* 0x000fe2000fffe03f */
[----:B------:R-:W-:Y:S01]  /*0e70*/  LOP3.LUT R184, R180, 0x4, RZ, 0xfc, !PT ;  /* 0x00000004b4b87812 */ /* 0x000fe200078efcff */
[----:B------:R-:W-:Y:S01]  /*0e80*/  ULOP3.LUT UR35, UR40, 0x30, URZ, 0xfc, !UPT ;  /* 0x0000003028237892 */ /* 0x000fe2000f8efc3f */
[----:B------:R-:W-:Y:S01]  /*0e90*/  IMAD.MOV.U32 R3, RZ, RZ, R0 ;  /* 0x000000ffff037224 */ /* 0x000fe200078e0000 */
[----:B------:R-:W-:Y:S01]  /*0ea0*/  ULOP3.LUT UR36, UR40, 0x28, URZ, 0xfc, !UPT ;  /* 0x0000002828247892 */ /* 0x000fe2000f8efc3f */
[----:B------:R-:W-:Y:S01]  /*0eb0*/  IMAD.MOV R4, RZ, RZ, -R4 ;  /* 0x000000ffff047224 */ /* 0x000fe200078e0a04 */
[----:B------:R-:W-:Y:S01]  /*0ec0*/  ULOP3.LUT UR37, UR40, 0x20, URZ, 0xfc, !UPT ;  /* 0x0000002028257892 */ /* 0x000fe2000f8efc3f */
[----:B------:R-:W-:Y:S01]  /*0ed0*/  IMAD.HI.U32 R0, R2, R3, RZ ;  /* 0x0000000302007227 */ /* 0x000fe200078e00ff */
[----:B------:R-:W-:Y:S01]  /*0ee0*/  ULOP3.LUT UR38, UR40, 0x10, URZ, 0xfc, !UPT ;  /* 0x0000001028267892 */ /* 0x000fe2000f8efc3f */
[----:B------:R-:W-:Y:S01]  /*0ef0*/  LOP3.LUT R251, R180, 0x10, RZ, 0xfc, !PT ;  /* 0x00000010b4fb7812 */ /* 0x000fe200078efcff */
[----:B------:R-:W-:Y:S01]  /*0f00*/  UIADD3 UR6, UR6, 0x18, URZ ;  /* 0x0000001806067890 */ /* 0x000fe2000fffe03f */
[----:B------:R-:W-:Y:S01]  /*0f10*/  IMAD.MOV R0, RZ, RZ, -R0 ;  /* 0x000000ffff007224 */ /* 0x000fe200078e0a00 */
[----:B------:R-:W-:Y:S01]  /*0f20*/  ULOP3.LUT UR39, UR40, 0x8, URZ, 0xfc, !UPT ;  /* 0x0000000828277892 */ /* 0x000fe2000f8efc3f */
[----:B------:R-:W-:Y:S01]  /*0f30*/  IMAD R37, R42, R4, R37 ;  /* 0x000000042a257224 */ /* 0x000fe200078e0225 */
[----:B------:R-:W-:Y:S01]  /*0f40*/  LOP3.LUT R250, R180, 0x12, RZ, 0xfc, !PT ;  /* 0x00000012b4fa7812 */ /* 0x000fe200078efcff */
[----:B------:R-:W-:Y:S01]  /*0f50*/  IMAD.U32 R4, RZ, RZ, UR9 ;  /* 0x00000009ff047e24 */ /* 0x000fe2000f8e00ff */
[----:B------:R-:W-:Y:S01]  /*0f60*/  CS2R R58, SRZ ;  /* 0x00000000003a7805 */ /* 0x000fe2000001ff00 */
[C---:B------:R-:W-:Y:S01]  /*0f70*/  IMAD R0, R39.reuse, R0, R3 ;  /* 0x0000000027007224 */ /* 0x040fe200078e0203 */
[----:B------:R-:W-:Y:S01]  /*0f80*/  ISETP.GT.U32.AND P0, PT, R42, R37, PT ;  /* 0x000000252a00720c */ /* 0x000fe20003f04070 */
[----:B------:R-:W-:Y:S01]  /*0f90*/  IMAD.U32 R3, RZ, RZ, UR10 ;  /* 0x0000000aff037e24 */ /* 0x000fe2000f8e00ff */
[----:B------:R-:W-:Y:S01]  /*0fa0*/  IABS R5, R4 ;  /* 0x0000000400057213 */ /* 0x000fe20000000000 */
[----:B------:R-:W-:Y:S01]  /*0fb0*/  IMAD.U32 R4, RZ, RZ, UR11 ;  /* 0x0000000bff047e24 */ /* 0x000fe2000f8e00ff */
[----:B------:R-:W-:Y:S01]  /*0fc0*/  ISETP.GT.U32.AND P1, PT, R39, R0, PT ;  /* 0x000000002700720c */ /* 0x000fe20003f24070 */
[----:B------:R-:W-:Y:S01]  /*0fd0*/  IMAD.U32 R8, RZ, RZ, UR15 ;  /* 0x0000000fff087e24 */ /* 0x000fe2000f8e00ff */
[----:B------:R-:W-:Y:S01]  /*0fe0*/  IABS R9, R3 ;  /* 0x0000000300097213 */ /* 0x000fe20000000000 */
[----:B------:R-:W-:Y:S01]  /*0ff0*/  IMAD.U32 R7, RZ, RZ, UR14 ;  /* 0x0000000eff077e24 */ /* 0x000fe2000f8e00ff */
[----:B------:R-:W-:Y:S01]  /*1000*/  IABS R13, R4 ;  /* 0x00000004000d7213 */ /* 0x000fe20000000000 */
[----:B------:R-:W-:Y:S01]  /*1010*/  IMAD.HI.U32 R3, R2, R5, RZ ;  /* 0x0000000502037227 */ /* 0x000fe200078e00ff */
[----:B------:R-:W-:-:S02]  /*1020*/  IABS R15, R8 ;  /* 0x00000008000f7213 */ /* 0x000fc40000000000 */
[----:B------:R-:W-:Y:S02]  /*1030*/  CS2R R60, SRZ ;  /* 0x00000000003c7805 */ /* 0x000fe4000001ff00 */
[----:B------:R-:W-:Y:S01]  /*1040*/  IABS R14, R7 ;  /* 0x00000007000e7213 */ /* 0x000fe20000000000 */
[C---:B------:R-:W-:Y:S01]  /*1050*/  IMAD.HI.U32 R4, R2.reuse, R9, RZ ;  /* 0x0000000902047227 */ /* 0x040fe200078e00ff */
[----:B------:R-:W-:Y:S02]  /*1060*/  CS2R R62, SRZ ;  /* 0x00000000003e7805 */ /* 0x000fe4000001ff00 */
[----:B------:R-:W-:Y:S02]  /*1070*/  CS2R R64, SRZ ;  /* 0x0000000000407805 */ /* 0x000fe4000001ff00 */
[----:B------:R-:W-:Y:S01]  /*1080*/  CS2R R66, SRZ ;  /* 0x0000000000427805 */ /* 0x000fe2000001ff00 */
[----:B------:R-:W-:Y:S01]  /*1090*/  IMAD.MOV R8, RZ, RZ, -R3 ;  /* 0x000000ffff087224 */ /* 0x000fe200078e0a03 */
[----:B------:R-:W-:Y:S01]  /*10a0*/  CS2R R68, SRZ ;  /* 0x0000000000447805 */ /* 0x000fe2000001ff00 */
[----:B------:R-:W-:Y:S01]  /*10b0*/  IMAD.HI.U32 R3, R2, R13, RZ ;  /* 0x0000000d02037227 */ /* 0x000fe200078e00ff */
[----:B------:R-:W-:-:S02]  /*10c0*/  CS2R R70, SRZ ;  /* 0x0000000000467805 */ /* 0x000fc4000001ff00 */
[----:B------:R-:W-:Y:S02]  /*10d0*/  CS2R R72, SRZ ;  /* 0x0000000000487805 */ /* 0x000fe4000001ff00 */
[----:B------:R-:W-:Y:S01]  /*10e0*/  CS2R R74, SRZ ;  /* 0x00000000004a7805 */ /* 0x000fe2000001ff00 */
[----:B------:R-:W-:Y:S01]  /*10f0*/  IMAD.MOV R12, RZ, RZ, -R4 ;  /* 0x000000ffff0c7224 */ /* 0x000fe200078e0a04 */
[----:B------:R-:W-:Y:S01]  /*1100*/  CS2R R76, SRZ ;  /* 0x00000000004c7805 */ /* 0x000fe2000001ff00 */
[----:B------:R-:W-:Y:S01]  /*1110*/  IMAD R4, R39, R8, R5 ;  /* 0x0000000827047224 */ /* 0x000fe200078e0205 */
[----:B------:R-:W-:Y:S01]  /*1120*/  CS2R R78, SRZ ;  /* 0x00000000004e7805 */ /* 0x000fe2000001ff00 */
[----:B------:R-:W-:Y:S01]  /*1130*/  IMAD.HI.U32 R7, R2, R14, RZ ;  /* 0x0000000e02077227 */ /* 0x000fe200078e00ff */
[----:B------:R-:W-:Y:S02]  /*1140*/  CS2R R80, SRZ ;  /* 0x0000000000507805 */ /* 0x000fe4000001ff00 */
[----:B------:R-:W-:-:S02]  /*1150*/  CS2R R82, SRZ ;  /* 0x0000000000527805 */ /* 0x000fc4000001ff00 */
[C---:B------:R-:W-:Y:S01]  /*1160*/  ISETP.GT.U32.AND P2, PT, R39.reuse, R4, PT ;  /* 0x000000042700720c */ /* 0x040fe20003f44070 */
[----:B------:R-:W-:Y:S01]  /*1170*/  IMAD.MOV R8, RZ, RZ, -R3 ;  /* 0x000000ffff087224 */ /* 0x000fe200078e0a03 */
[----:B------:R-:W-:Y:S01]  /*1180*/  CS2R R84, SRZ ;  /* 0x0000000000547805 */ /* 0x000fe2000001ff00 */
[C---:B------:R-:W-:Y:S01]  /*1190*/  IMAD.HI.U32 R3, R2.reuse, R15, RZ ;  /* 0x0000000f02037227 */ /* 0x040fe200078e00ff */
[----:B------:R-:W-:Y:S02]  /*11a0*/  CS2R R86, SRZ ;  /* 0x0000000000567805 */ /* 0x000fe4000001ff00 */
[----:B------:R-:W-:Y:S02]  /*11b0*/  CS2R R88, SRZ ;  /* 0x0000000000587805 */ /* 0x000fe4000001ff00 */
[----:B------:R-:W-:Y:S01]  /*11c0*/  CS2R R90, SRZ ;  /* 0x00000000005a7805 */ /* 0x000fe2000001ff00 */
[C---:B------:R-:W-:Y:S01]  /*11d0*/  IMAD R5, R39.reuse, R12, R9 ;  /* 0x0000000c27057224 */ /* 0x040fe200078e0209 */
[----:B------:R-:W-:Y:S01]  /*11e0*/  CS2R R92, SRZ ;  /* 0x00000000005c7805 */ /* 0x000fe2000001ff00 */
[----:B------:R-:W-:Y:S01]  /*11f0*/  IMAD.MOV R9, RZ, RZ, -R7 ;  /* 0x000000ffff097224 */ /* 0x000fe200078e0a07 */
[----:B------:R-:W-:Y:S01]  /*1200*/  CS2R R94, SRZ ;  /* 0x00000000005e7805 */ /* 0x000fe2000001ff00 */
[----:B------:R-:W-:Y:S01]  /*1210*/  IMAD.MOV R12, RZ, RZ, -R3 ;  /* 0x000000ffff0c7224 */ /* 0x000fe200078e0a03 */
[C---:B------:R-:W-:Y:S01]  /*1220*/  ISETP.GT.U32.AND P3, PT, R39.reuse, R5, PT ;  /* 0x000000052700720c */ /* 0x040fe20003f64070 */
[C---:B------:R-:W-:Y:S01]  /*1230*/  IMAD R7, R39.reuse, R8, R13 ;  /* 0x0000000827077224 */ /* 0x040fe200078e020d */
[----:B------:R-:W-:Y:S01]  /*1240*/  CS2R R96, SRZ ;  /* 0x0000000000607805 */ /* 0x000fe2000001ff00 */
[----:B------:R-:W-:Y:S01]  /*1250*/  IMAD.U32 R3, RZ, RZ, UR16 ;  /* 0x00000010ff037e24 */ /* 0x000fe2000f8e00ff */
[----:B------:R-:W-:Y:S01]  /*1260*/  CS2R R98, SRZ ;  /* 0x0000000000627805 */ /* 0x000fe2000001ff00 */
[C---:B------:R-:W-:Y:S01]  /*1270*/  IMAD R8, R39.reuse, R9, R14 ;  /* 0x0000000927087224 */ /* 0x040fe200078e020e */
[C---:B------:R-:W-:Y:S01]  /*1280*/  ISETP.GT.U32.AND P4, PT, R39.reuse, R7, PT ;  /* 0x000000072700720c */ /* 0x040fe20003f84070 */
[C---:B------:R-:W-:Y:S01]  /*1290*/  IMAD R9, R39.reuse, R12, R15 ;  /* 0x0000000c27097224 */ /* 0x040fe200078e020f */
[----:B------:R-:W-:Y:S01]  /*12a0*/  IABS R13, R3 ;  /* 0x00000003000d7213 */ /* 0x000fe20000000000 */
[----:B------:R-:W-:Y:S01]  /*12b0*/  IMAD.U32 R12, RZ, RZ, UR17 ;  /* 0x00000011ff0c7e24 */ /* 0x000fe2000f8e00ff */
[----:B------:R-:W-:Y:S01]  /*12c0*/  ISETP.GT.U32.AND P5, PT, R39, R8, PT ;  /* 0x000000082700720c */ /* 0x000fe20003fa4070 */
[----:B------:R-:W-:Y:S01]  /*12d0*/  IMAD.U32 R3, RZ, RZ, UR18 ;  /* 0x00000012ff037e24 */ /* 0x000fe2000f8e00ff */
[----:B------:R-:W-:Y:S01]  /*12e0*/  CS2R R100, SRZ ;  /* 0x0000000000647805 */ /* 0x000fe2000001ff00 */
        /* <DEDUP_REMOVED lines=22> */
[----:B------:R-:W-:Y:S01]  /*1450*/  IMAD.MOV R16, RZ, RZ, -R3 ;  /* 0x000000ffff107224 */ /* 0x000fe200078e0a03 */
[----:B------:R-:W-:Y:S01]  /*1460*/  CS2R R122, SRZ ;  /* 0x00000000007a7805 */ /* 0x000fe2000001ff00 */
[----:B------:R-:W-:Y:S01]  /*1470*/  IMAD.HI.U32 R14, R2, R19, RZ ;  /* 0x00000013020e7227 */ /* 0x000fe200078e00ff */
[----:B------:R-:W-:-:S02]  /*1480*/  CS2R R124, SRZ ;  /* 0x00000000007c7805 */ /* 0x000fc4000001ff00 */
[----:B------:R-:W-:Y:S02]  /*1490*/  CS2R R126, SRZ ;  /* 0x00000000007e7805 */ /* 0x000fe4000001ff00 */
[----:B------:R-:W-:Y:S01]  /*14a0*/  CS2R R128, SRZ ;  /* 0x0000000000807805 */ /* 0x000fe2000001ff00 */
[----:B------:R-:W-:Y:S01]  /*14b0*/  IMAD.HI.U32 R3, R2, R20, RZ ;  /* 0x0000001402037227 */ /* 0x000fe200078e00ff */
        /* <DEDUP_REMOVED lines=8> */
[----:B------:R-:W-:Y:S01]  /*1540*/  CS2R R140, SRZ ;  /* 0x00000000008c7805 */ /* 0x000fe2000001ff00 */
[C---:B------:R-:W-:Y:S01]  /*1550*/  IMAD R14, R39.reuse, R16, R17 ;  /* 0x00000010270e7224 */ /* 0x040fe200078e0211 */
[----:B------:R-:W-:Y:S01]  /*1560*/  CS2R R142, SRZ ;  /* 0x00000000008e7805 */ /* 0x000fe2000001ff00 */
[----:B------:R-:W-:Y:S01]  /*1570*/  IMAD.U32 R17, RZ, RZ, UR21 ;  /* 0x00000015ff117e24 */ /* 0x000fe2000f8e00ff */
[----:B------:R-:W-:Y:S01]  /*1580*/  CS2R R144, SRZ ;  /* 0x0000000000907805 */ /* 0x000fe2000001ff00 */
[C---:B------:R-:W-:Y:S01]  /*1590*/  IMAD R16, R39.reuse, R3, R20 ;  /* 0x0000000327107224 */ /* 0x040fe200078e0214 */
[----:B------:R-:W-:Y:S01]  /*15a0*/  CS2R R146, SRZ ;  /* 0x0000000000927805 */ /* 0x000fe2000001ff00 */
[----:B------:R-:W-:Y:S01]  /*15b0*/  IMAD.U32 R3, RZ, RZ, UR22 ;  /* 0x00000016ff037e24 */ /* 0x000fe2000f8e00ff */
[----:B------:R-:W-:Y:S01]  /*15c0*/  CS2R R148, SRZ ;  /* 0x0000000000947805 */ /* 0x000fe2000001ff00 */
[----:B------:R-:W-:Y:S01]  /*15d0*/  IMAD R15, R39, R18, R19 ;  /* 0x00000012270f7224 */ /* 0x000fe200078e0213 */
[----:B------:R-:W-:Y:S01]  /*15e0*/  IABS R18, R17 ;  /* 0x0000001100127213 */ /* 0x000fe20000000000 */
[----:B------:R-:W-:Y:S01]  /*15f0*/  IMAD.U32 R17, RZ, RZ, UR23 ;  /* 0x00000017ff117e24 */ /* 0x000fe2000f8e00ff */
[----:B------:R-:W-:Y:S01]  /*1600*/  IABS R20, R3 ;  /* 0x0000000300147213 */ /* 0x000fe20000000000 */
[----:B------:R-:W-:-:S02]  /*1610*/  IMAD.U32 R19, RZ, RZ, UR24 ;  /* 0x00000018ff137e24 */ /* 0x000fc4000f8e00ff */
[C---:B------:R-:W-:Y:S01]  /*1620*/  IMAD.HI.U32 R3, R2.reuse, R18, RZ ;  /* 0x0000001202037227 */ /* 0x040fe200078e00ff */
[----:B------:R-:W-:Y:S02]  /*1630*/  IABS R22, R17 ;  /* 0x0000001100167213 */ /* 0x000fe40000000000 */
[----:B------:R-:W-:Y:S01]  /*1640*/  IABS R24, R19 ;  /* 0x0000001300187213 */ /* 0x000fe20000000000 */
[----:B------:R-:W-:Y:S02]  /*1650*/  IMAD.U32 R21, RZ, RZ, UR25 ;  /* 0x00000019ff157e24 */ /* 0x000fe4000f8e00ff */
[----:B------:R-:W-:-:S03]  /*1660*/  IMAD.HI.U32 R17, R2, R20, RZ ;  /* 0x0000001402117227 */ /* 0x000fc600078e00ff */
[----:B------:R-:W-:Y:S01]  /*1670*/  IABS R25, R21 ;  /* 0x0000001500197213 */ /* 0x000fe20000000000 */
[----:B------:R-:W-:Y:S02]  /*1680*/  IMAD.MOV R19, RZ, RZ, -R3 ;  /* 0x000000ffff137224 */ /* 0x000fe400078e0a03 */
[----:B------:R-:W-:-:S04]  /*1690*/  IMAD.HI.U32 R3, R2, R22, RZ ;  /* 0x0000001602037227 */ /* 0x000fc800078e00ff */
[----:B------:R-:W-:Y:S02]  /*16a0*/  IMAD.MOV R21, RZ, RZ, -R17 ;  /* 0x000000ffff157224 */ /* 0x000fe400078e0a11 */
[----:B------:R-:W-:Y:S02]  /*16b0*/  IMAD R17, R39, R19, R18 ;  /* 0x0000001327117224 */ /* 0x000fe400078e0212 */
[----:B------:R-:W-:-:S04]  /*16c0*/  IMAD.HI.U32 R19, R2, R24, RZ ;  /* 0x0000001802137227 */ /* 0x000fc800078e00ff */
[----:B------:R-:W-:Y:S02]  /*16d0*/  IMAD.MOV R23, RZ, RZ, -R3 ;  /* 0x000000ffff177224 */ /* 0x000fe400078e0a03 */
[----:B------:R-:W-:-:S04]  /*16e0*/  IMAD.HI.U32 R3, R2, R25, RZ ;  /* 0x0000001902037227 */ /* 0x000fc800078e00ff */
[C---:B------:R-:W-:Y:S02]  /*16f0*/  IMAD R18, R39.reuse, R21, R20 ;  /* 0x0000001527127224 */ /* 0x040fe400078e0214 */
[----:B------:R-:W-:Y:S02]  /*1700*/  IMAD.MOV R20, RZ, RZ, -R19 ;  /* 0x000000ffff147224 */ /* 0x000fe400078e0a13 */
[C---:B------:R-:W-:Y:S02]  /*1710*/  IMAD R19, R39.reuse, R23, R22 ;  /* 0x0000001727137224 */ /* 0x040fe400078e0216 */
[----:B------:R-:W-:Y:S02]  /*1720*/  IMAD.MOV R22, RZ, RZ, -R3 ;  /* 0x000000ffff167224 */ /* 0x000fe400078e0a03 */
[----:B------:R-:W-:Y:S02]  /*1730*/  IMAD.U32 R3, RZ, RZ, UR26 ;  /* 0x0000001aff037e24 */ /* 0x000fe4000f8e00ff */
[----:B------:R-:W-:-:S02]  /*1740*/  IMAD R21, R39, R22, R25 ;  /* 0x0000001627157224 */ /* 0x000fc400078e0219 */
[----:B------:R-:W-:Y:S01]  /*1750*/  IMAD.U32 R22, RZ, RZ, UR27 ;  /* 0x0000001bff167e24 */ /* 0x000fe2000f8e00ff */
[----:B------:R-:W-:Y:S01]  /*1760*/  IABS R23, R3 ;  /* 0x0000000300177213 */ /* 0x000fe20000000000 */
[----:B------:R-:W-:Y:S02]  /*1770*/  IMAD.U32 R3, RZ, RZ, UR28 ;  /* 0x0000001cff037e24 */ /* 0x000fe4000f8e00ff */
[----:B------:R-:W-:Y:S01]  /*1780*/  IMAD R20, R39, R20, R24 ;  /* 0x0000001427147224 */ /* 0x000fe200078e0218 */
[----:B------:R-:W-:Y:S01]  /*1790*/  IABS R27, R22 ;  /* 0x00000016001b7213 */ /* 0x000fe20000000000 */
[----:B------:R-:W-:Y:S01]  /*17a0*/  IMAD.U32 R24, RZ, RZ, UR29 ;  /* 0x0000001dff187e24 */ /* 0x000fe2000f8e00ff */
[----:B------:R-:W-:Y:S01]  /*17b0*/  IABS R29, R3 ;  /* 0x00000003001d7213 */ /* 0x000fe20000000000 */
[----:B------:R-:W-:Y:S02]  /*17c0*/  IMAD.U32 R22, RZ, RZ, UR30 ;  /* 0x0000001eff167e24 */ /* 0x000fe4000f8e00ff */
[----:B------:R-:W-:Y:S01]  /*17d0*/  IMAD.HI.U32 R3, R2, R23, RZ ;  /* 0x0000001702037227 */ /* 0x000fe200078e00ff */
[----:B------:R-:W-:-:S02]  /*17e0*/  IABS R30, R24 ;  /* 0x00000018001e7213 */ /* 0x000fc40000000000 */
[----:B------:R-:W-:Y:S01]  /*17f0*/  IABS R31, R22 ;  /* 0x00000016001f7213 */ /* 0x000fe20000000000 */
[----:B------:R-:W-:-:S04]  /*1800*/  IMAD.HI.U32 R22, R2, R27, RZ ;  /* 0x0000001b02167227 */ /* 0x000fc800078e00ff */
[----:B------:R-:W-:Y:S02]  /*1810*/  IMAD.MOV R26, RZ, RZ, -R3 ;  /* 0x000000ffff1a7224 */ /* 0x000fe400078e0a03 */
[----:B------:R-:W-:-:S04]  /*1820*/  IMAD.HI.U32 R3, R2, R29, RZ ;  /* 0x0000001d02037227 */ /* 0x000fc800078e00ff */
[----:B------:R-:W-:-:S04]  /*1830*/  IMAD.HI.U32 R24, R2, R30, RZ ;  /* 0x0000001e02187227 */ /* 0x000fc800078e00ff */
[----:B------:R-:W-:Y:S02]  /*1840*/  IMAD.MOV R28, RZ, RZ, -R22 ;  /* 0x000000ffff1c7224 */ /* 0x000fe400078e0a16 */
[----:B------:R-:W-:Y:S02]  /*1850*/  IMAD R22, R39, R26, R23 ;  /* 0x0000001a27167224 */ /* 0x000fe400078e0217 */
[----:B------:R-:W-:-:S04]  /*1860*/  IMAD.HI.U32 R25, R2, R31, RZ ;  /* 0x0000001f02197227 */ /* 0x000fc800078e00ff */
[----:B------:R-:W-:Y:S02]  /*1870*/  IMAD.MOV R26, RZ, RZ, -R3 ;  /* 0x000000ffff1a7224 */ /* 0x000fe400078e0a03 */
[----:B------:R-:W-:Y:S02]  /*1880*/  IMAD.MOV R3, RZ, RZ, -R24 ;  /* 0x000000ffff037224 */ /* 0x000fe400078e0a18 */
[C---:B------:R-:W-:Y:S02]  /*1890*/  IMAD R23, R39.reuse, R28, R27 ;  /* 0x0000001c27177224 */ /* 0x040fe400078e021b */
[----:B------:R-:W-:Y:S02]  /*18a0*/  IMAD.MOV R28, RZ, RZ, -R25 ;  /* 0x000000ffff1c7224 */ /* 0x000fe400078e0a19 */
[----:B------:R-:W-:Y:S02]  /*18b0*/  IMAD R25, R39, R3, R30 ;  /* 0x0000000327197224 */ /* 0x000fe400078e021e */
[----:B------:R-:W-:-:S02]  /*18c0*/  IMAD.U32 R3, RZ, RZ, UR31 ;  /* 0x0000001fff037e24 */ /* 0x000fc4000f8e00ff */
[C---:B------:R-:W-:Y:S02]  /*18d0*/  IMAD R24, R39.reuse, R26, R29 ;  /* 0x0000001a27187224 */ /* 0x040fe400078e021d */
[----:B------:R-:W-:Y:S01]  /*18e0*/  IMAD R26, R39, R28, R31 ;  /* 0x0000001c271a7224 */ /* 0x000fe200078e021f */
[----:B------:R-:W-:Y:S01]  /*18f0*/  IABS R29, R3 ;  /* 0x00000003001d7213 */ /* 0x000fe20000000000 */
[----:B------:R-:W-:Y:S02]  /*1900*/  IMAD.U32 R27, RZ, RZ, UR32 ;  /* 0x00000020ff1b7e24 */ /* 0x000fe4000f8e00ff */
[----:B------:R-:W-:Y:S02]  /*1910*/  IMAD.U32 R28, RZ, RZ, UR33 ;  /* 0x00000021ff1c7e24 */ /* 0x000fe4000f8e00ff */
[----:B------:R-:W-:Y:S01]  /*1920*/  IMAD.U32 R3, RZ, RZ, UR34 ;  /* 0x00000022ff037e24 */ /* 0x000fe2000f8e00ff */
[----:B------:R-:W-:Y:S01]  /*1930*/  IABS R31, R27 ;  /* 0x0000001b001f7213 */ /* 0x000fe20000000000 */
[----:B------:R-:W-:Y:S01]  /*1940*/  IMAD.U32 R32, RZ, RZ, UR35 ;  /* 0x00000023ff207e24 */ /* 0x000fe2000f8e00ff */
[----:B------:R-:W-:Y:S01]  /*1950*/  IABS R33, R28 ;  /* 0x0000001c00217213 */ /* 0x000fe20000000000 */
[----:B------:R-:W-:Y:S01]  /*1960*/  @!P0 IMAD.IADD R37, R37, 0x1, -R42 ;  /* 0x0000000125258824 */ /* 0x000fe200078e0a2a */
[----:B------:R-:W-:Y:S01]  /*1970*/  IABS R35, R3 ;  /* 0x0000000300237213 */ /* 0x000fe20000000000 */
[----:B------:R-:W-:Y:S01]  /*1980*/  IMAD.HI.U32 R3, R2, R29, RZ ;  /* 0x0000001d02037227 */ /* 0x000fe200078e00ff */
[----:B------:R-:W-:-:S02]  /*1990*/  IABS R36, R32 ;  /* 0x0000002000247213 */ /* 0x000fc40000000000 */
[----:B------:R-:W-:Y:S01]  /*19a0*/  ISETP.GT.U32.AND P0, PT, R42, R37, PT ;  /* 0x000000252a00720c */ /* 0x000fe20003f04070 */
[----:B------:R-:W-:-:S04]  /*19b0*/  IMAD.HI.U32 R27, R2, R31, RZ ;  /* 0x0000001f021b7227 */ /* 0x000fc800078e00ff */
[----:B------:R-:W-:-:S04]  /*19c0*/  IMAD.HI.U32 R28, R2, R33, RZ ;  /* 0x00000021021c7227 */ /* 0x000fc800078e00ff */
[----:B------:R-:W-:Y:S02]  /*19d0*/  IMAD.MOV R30, RZ, RZ, -R3 ;  /* 0x000000ffff1e7224 */ /* 0x000fe400078e0a03 */
[----:B------:R-:W-:-:S04]  /*19e0*/  IMAD.HI.U32 R3, R2, R35, RZ ;  /* 0x0000002302037227 */ /* 0x000fc800078e00ff */
[----:B------:R-:W-:Y:S02]  /*19f0*/  IMAD.MOV R32, RZ, RZ, -R27 ;  /* 0x000000ffff207224 */ /* 0x000fe400078e0a1b */
[----:B------:R-:W-:Y:S02]  /*1a00*/  IMAD.MOV R34, RZ, RZ, -R28 ;  /* 0x000000ffff227224 */ /* 0x000fe400078e0a1c */
[----:B------:R-:W-:Y:S02]  /*1a10*/  IMAD R27, R39, R30, R29 ;  /* 0x0000001e271b7224 */ /* 0x000fe400078e021d */
[----:B------:R-:W-:Y:S02]  /*1a20*/  IMAD.MOV R30, RZ, RZ, -R3 ;  /* 0x000000ffff1e7224 */ /* 0x000fe400078e0a03 */
[----:B------:R-:W-:-:S04]  /*1a30*/  IMAD.HI.U32 R3, R2, R36, RZ ;  /* 0x0000002402037227 */ /* 0x000fc800078e00ff */
[C---:B------:R-:W-:Y:S02]  /*1a40*/  IMAD R28, R39.reuse, R32, R31 ;  /* 0x00000020271c7224 */ /* 0x040fe400078e021f */
[----:B------:R-:W-:Y:S02]  /*1a50*/  IMAD R29, R39, R34, R33 ;  /* 0x00000022271d7224 */ /* 0x000fe400078e0221 */
[----:B------:R-:W-:Y:S02]  /*1a60*/  IMAD.U32 R31, RZ, RZ, UR36 ;  /* 0x00000024ff1f7e24 */ /* 0x000fe4000f8e00ff */
[----:B------:R-:W-:Y:S02]  /*1a70*/  IMAD.U32 R33, RZ, RZ, UR37 ;  /* 0x00000025ff217e24 */ /* 0x000fe4000f8e00ff */
[----:B------:R-:W-:Y:S01]  /*1a80*/  IMAD.MOV R3, RZ, RZ, -R3 ;  /* 0x000000ffff037224 */ /* 0x000fe200078e0a03 */
[----:B------:R-:W-:Y:S01]  /*1a90*/  IABS R32, R31 ;  /* 0x0000001f00207213 */ /* 0x000fe20000000000 */
[----:B------:R-:W-:-:S02]  /*1aa0*/  IMAD.U32 R34, RZ, RZ, UR40 ;  /* 0x00000028ff227e24 */ /* 0x000fc4000f8e00ff */
[C---:B------:R-:W-:Y:S01]  /*1ab0*/  IMAD R30, R39.reuse, R30, R35 ;  /* 0x0000001e271e7224 */ /* 0x040fe200078e0223 */
[----:B------:R-:W-:Y:S01]  /*1ac0*/  IABS R35, R33 ;  /* 0x0000002100237213 */ /* 0x000fe20000000000 */
[C---:B------:R-:W-:Y:S01]  /*1ad0*/  IMAD R31, R39.reuse, R3, R36 ;  /* 0x00000003271f7224 */ /* 0x040fe200078e0224 */
[----:B------:R-:W-:Y:S01]  /*1ae0*/  IABS R36, R34 ;  /* 0x0000002200247213 */ /* 0x000fe20000000000 */
[----:B------:R-:W-:Y:S02]  /*1af0*/  IMAD.U32 R33, RZ, RZ, UR38 ;  /* 0x00000026ff217e24 */ /* 0x000fe4000f8e00ff */
[--C-:B------:R-:W-:Y:S01]  /*1b00*/  @!P1 IMAD.IADD R0, R0, 0x1, -R39.reuse ;  /* 0x0000000100009824 */ /* 0x100fe200078e0a27 */
[C---:B------:R-:W-:Y:S01]  /*1b10*/  ISETP.GT.U32.AND P1, PT, R39.reuse, R13, PT ;  /* 0x0000000d2700720c */ /* 0x040fe20003f24070 */
[----:B------:R-:W-:Y:S01]  /*1b20*/  @!P2 IMAD.IADD R4, R4, 0x1, -R39 ;  /* 0x000000010404a824 */ /* 0x000fe200078e0a27 */
[----:B------:R-:W-:Y:S01]  /*1b30*/  IABS R41, R33 ;  /* 0x0000002100297213 */ /* 0x000fe20000000000 */
[----:B------:R-:W-:Y:S01]  /*1b40*/  IMAD.HI.U32 R33, R2, R36, RZ ;  /* 0x0000002402217227 */ /* 0x000fe200078e00ff */
[----:B------:R-:W-:-:S03]  /*1b50*/  ISETP.GT.U32.AND P2, PT, R39, R14, PT ;  /* 0x0000000e2700720c */ /* 0x000fc60003f44070 */
[----:B------:R-:W-:Y:S02]  /*1b60*/  IMAD.MOV R33, RZ, RZ, -R33 ;  /* 0x000000ffff217224 */ /* 0x000fe400078e0a21 */
[--C-:B------:R-:W-:Y:S01]  /*1b70*/  @!P4 IMAD.IADD R7, R7, 0x1, -R39.reuse ;  /* 0x000000010707c824 */ /* 0x100fe200078e0a27 */
[C---:B------:R-:W-:Y:S01]  /*1b80*/  ISETP.GT.U32.AND P4, PT, R39.reuse, R0, PT ;  /* 0x000000002700720c */ /* 0x040fe20003f84070 */
[----:B------:R-:W-:Y:S02]  /*1b90*/  IMAD R36, R39, R33, R36 ;  /* 0x0000002127247224 */ /* 0x000fe400078e0224 */
[--C-:B------:R-:W-:Y:S01]  /*1ba0*/  @!P1 IMAD.IADD R13, R13, 0x1, -R39.reuse ;  /* 0x000000010d0d9824 */ /* 0x100fe200078e0a27 */
[----:B------:R-:W-:Y:S01]  /*1bb0*/  ISETP.GT.U32.AND P1, PT, R39, R7, PT ;  /* 0x000000072700720c */ /* 0x000fe20003f24070 */
[----:B------:R-:W-:Y:S01]  /*1bc0*/  @!P0 IMAD.IADD R37, R37, 0x1, -R42 ;  /* 0x0000000125258824 */ /* 0x000fe200078e0a2a */
[----:B------:R-:W-:Y:S01]  /*1bd0*/  ISETP.GT.U32.AND P6, PT, R39, R36, PT ;  /* 0x000000242700720c */ /* 0x000fe20003fc4070 */
[--C-:B------:R-:W-:Y:S01]  /*1be0*/  @!P3 IMAD.IADD R5, R5, 0x1, -R39.reuse ;  /* 0x000000010505b824 */ /* 0x100fe200078e0a27 */
[C---:B------:R-:W-:Y:S01]  /*1bf0*/  ISETP.GT.U32.AND P0, PT, R39.reuse, R9, PT ;  /* 0x000000092700720c */ /* 0x040fe20003f04070 */
[--C-:B------:R-:W-:Y:S01]  /*1c00*/  @!P5 IMAD.IADD R8, R8, 0x1, -R39.reuse ;  /* 0x000000010808d824 */ /* 0x100fe200078e0a27 */
[C---:B------:R-:W-:Y:S01]  /*1c10*/  ISETP.GT.U32.AND P5, PT, R39.reuse, R4, PT ;  /* 0x000000042700720c */ /* 0x040fe20003fa4070 */
[--C-:B------:R-:W-:Y:S01]  /*1c20*/  @!P2 IMAD.IADD R14, R14, 0x1, -R39.reuse ;  /* 0x000000010e0ea824 */ /* 0x100fe200078e0a27 */
[----:B------:R-:W-:Y:S01]  /*1c30*/  CS2R R42, SRZ ;  /* 0x00000000002a7805 */ /* 0x000fe2000001ff00 */
[----:B------:R-:W-:Y:S01]  /*1c40*/  @!P4 IMAD.IADD R0, R0, 0x1, -R39 ;  /* 0x000000010000c824 */ /* 0x000fe200078e0a27 */
[----:B------:R-:W-:Y:S01]  /*1c50*/  ISETP.GT.U32.AND P2, PT, R39, R8, PT ;  /* 0x000000082700720c */ /* 0x000fe20003f44070 */
[----:B------:R-:W-:-:S02]  /*1c60*/  IMAD.U32 R38, RZ, RZ, UR6 ;  /* 0x00000006ff267e24 */ /* 0x000fc4000f8e00ff */
[--C-:B------:R-:W-:Y:S01]  /*1c70*/  @!P1 IMAD.IADD R7, R7, 0x1, -R39.reuse ;  /* 0x0000000107079824 */ /* 0x100fe200078e0a27 */
[C---:B------:R-:W-:Y:S01]  /*1c80*/  ISETP.GT.U32.AND P1, PT, R39.reuse, R16, PT ;  /* 0x000000102700720c */ /* 0x040fe20003f24070 */
[--C-:B------:R-:W-:Y:S01]  /*1c90*/  @!P6 IMAD.IADD R36, R36, 0x1, -R39.reuse ;  /* 0x000000012424e824 */ /* 0x100fe200078e0a27 */
[----:B------:R-:W-:Y:S01]  /*1ca0*/  ISETP.GT.U32.AND P6, PT, R39, R12, PT ;  /* 0x0000000c2700720c */ /* 0x000fe20003fc4070 */
[--C-:B------:R-:W-:Y:S01]  /*1cb0*/  @!P0 IMAD.IADD R9, R9, 0x1, -R39.reuse ;  /* 0x0000000109098824 */ /* 0x100fe200078e0a27 */
[C---:B------:R-:W-:Y:S01]  /*1cc0*/  ISETP.GT.U32.AND P0, PT, R39.reuse, R5, PT ;  /* 0x000000052700720c */ /* 0x040fe20003f04070 */
[--C-:B------:R-:W-:Y:S01]  /*1cd0*/  @!P5 IMAD.IADD R4, R4, 0x1, -R39.reuse ;  /* 0x000000010404d824 */ /* 0x100fe200078e0a27 */
[C---:B------:R-:W-:Y:S01]  /*1ce0*/  ISETP.GT.U32.AND P3, PT, R39.reuse, R36, PT ;  /* 0x000000242700720c */ /* 0x040fe20003f64070 */
[----:B------:R-:W-:Y:S01]  /*1cf0*/  IMAD.HI.U32 R3, R2, R32, RZ ;  /* 0x0000002002037227 */ /* 0x000fe200078e00ff */
[C---:B------:R-:W-:Y:S02]  /*1d00*/  ISETP.GT.U32.AND P5, PT, R39.reuse, R13, PT ;  /* 0x0000000d2700720c */ /* 0x040fe40003fa4070 */
[----:B------:R-:W-:Y:S01]  /*1d10*/  IABS R40, R38 ;  /* 0x0000002600287213 */ /* 0x000fe20000000000 */
[--C-:B------:R-:W-:Y:S01]  /*1d20*/  @!P2 IMAD.IADD R8, R8, 0x1, -R39.reuse ;  /* 0x000000010808a824 */ /* 0x100fe200078e0a27 */
[C---:B------:R-:W-:Y:S01]  /*1d30*/  ISETP.GT.U32.AND P2, PT, R39.reuse, R17, PT ;  /* 0x000000112700720c */ /* 0x040fe20003f44070 */
[--C-:B------:R-:W-:Y:S01]  /*1d40*/  @!P1 IMAD.IADD R16, R16, 0x1, -R39.reuse ;  /* 0x0000000110109824 */ /* 0x100fe200078e0a27 */
[C---:B------:R-:W-:Y:S01]  /*1d50*/  ISETP.GT.U32.AND P1, PT, R39.reuse, R23, PT ;  /* 0x000000172700720c */ /* 0x040fe20003f24070 */
[--C-:B------:R-:W-:Y:S01]  /*1d60*/  @!P6 IMAD.IADD R12, R12, 0x1, -R39.reuse ;  /* 0x000000010c0ce824 */ /* 0x100fe200078e0a27 */
[----:B------:R-:W-:Y:S01]  /*1d70*/  ISETP.GT.U32.AND P6, PT, R39, R14, PT ;  /* 0x0000000e2700720c */ /* 0x000fe20003fc4070 */
[--C-:B------:R-:W-:Y:S01]  /*1d80*/  @!P0 IMAD.IADD R5, R5, 0x1, -R39.reuse ;  /* 0x0000000105058824 */ /* 0x100fe200078e0a27 */
[C---:B------:R-:W-:Y:S01]  /*1d90*/  ISETP.GT.U32.AND P0, PT, R39.reuse, R15, PT ;  /* 0x0000000f2700720c */ /* 0x040fe20003f04070 */
[--C-:B------:R-:W-:Y:S01]  /*1da0*/  @!P3 IMAD.IADD R36, R36, 0x1, -R39.reuse ;  /* 0x000000012424b824 */ /* 0x100fe200078e0a27 */
[----:B------:R-:W-:Y:S01]  /*1db0*/  ISETP.GT.U32.AND P4, PT, R39, R12, PT ;  /* 0x0000000c2700720c */ /* 0x000fe20003f84070 */
[----:B------:R-:W-:Y:S01]  /*1dc0*/  @!P5 IMAD.IADD R13, R13, 0x1, -R39 ;  /* 0x000000010d0dd824 */ /* 0x000fe200078e0a27 */
[C---:B------:R-:W-:Y:S01]  /*1dd0*/  ISETP.GT.U32.AND P3, PT, R39.reuse, R9, PT ;  /* 0x000000092700720c */ /* 0x040fe20003f64070 */
[----:B------:R-:W-:Y:S01]  /*1de0*/  IMAD.MOV R34, RZ, RZ, -R3 ;  /* 0x000000ffff227224 */ /* 0x000fe200078e0a03 */
[----:B------:R-:W-:Y:S01]  /*1df0*/  ISETP.GT.U32.AND P5, PT, R39, R20, PT ;  /* 0x000000142700720c */ /* 0x000fe20003fa4070 */
[--C-:B------:R-:W-:Y:S01]  /*1e00*/  @!P2 IMAD.IADD R17, R17, 0x1, -R39.reuse ;  /* 0x000000011111a824 */ /* 0x100fe200078e0a27 */
[----:B------:R-:W-:Y:S01]  /*1e10*/  ISETP.GT.U32.AND P2, PT, R39, R24, PT ;  /* 0x000000182700720c */ /* 0x000fe20003f44070 */
[----:B------:R-:W-:-:S02]  /*1e20*/  @!P1 IMAD.IADD R23, R23, 0x1, -R39 ;  /* 0x0000000117179824 */ /* 0x000fc400078e0a27 */
[----:B------:R-:W-:Y:S01]  /*1e30*/  IMAD.HI.U32 R3, R2, R35, RZ ;  /* 0x0000002302037227 */ /* 0x000fe200078e00ff */
[----:B------:R-:W-:-:S03]  /*1e40*/  ISETP.GT.U32.AND P1, PT, R39, R17, PT ;  /* 0x000000112700720c */ /* 0x000fc60003f24070 */
[--C-:B------:R-:W-:Y:S01]  /*1e50*/  @!P4 IMAD.IADD R12, R12, 0x1, -R39.reuse ;  /* 0x000000010c0cc824 */ /* 0x100fe200078e0a27 */
[----:B------:R-:W-:Y:S01]  /*1e60*/  ISETP.GT.U32.AND P4, PT, R39, R19, PT ;  /* 0x000000132700720c */ /* 0x000fe20003f84070 */
[--C-:B------:R-:W-:Y:S01]  /*1e70*/  @!P3 IMAD.IADD R9, R9, 0x1, -R39.reuse ;  /* 0x000000010909b824 */ /* 0x100fe200078e0a27 */
[C---:B------:R-:W-:Y:S01]  /*1e80*/  ISETP.GT.U32.AND P3, PT, R39.reuse, R18, PT ;  /* 0x000000122700720c */ /* 0x040fe20003f64070 */
[--C-:B------:R-:W-:Y:S01]  /*1e90*/  @!P5 IMAD.IADD R20, R20, 0x1, -R39.reuse ;  /* 0x000000011414d824 */ /* 0x100fe200078e0a27 */
[----:B------:R-:W-:Y:S01]  /*1ea0*/  ISETP.GT.U32.AND P5, PT, R39, R27, PT ;  /* 0x0000001b2700720c */ /* 0x000fe20003fa4070 */
[----:B------:R-:W-:Y:S02]  /*1eb0*/  @!P2 IMAD.IADD R24, R24, 0x1, -R39 ;  /* 0x000000011818a824 */ /* 0x000fe400078e0a27 */
[----:B------:R-:W-:Y:S02]  /*1ec0*/  IMAD.MOV R38, RZ, RZ, -R3 ;  /* 0x000000ffff267224 */ /* 0x000fe400078e0a03 */
[----:B------:R-:W-:Y:S01]  /*1ed0*/  @!P1 IMAD.IADD R17, R17, 0x1, -R39 ;  /* 0x0000000111119824 */ /* 0x000fe200078e0a27 */
[----:B------:R-:W-:Y:S01]  /*1ee0*/  ISETP.GT.U32.AND P1, PT, R39, R23, PT ;  /* 0x000000172700720c */ /* 0x000fe20003f24070 */
[----:B------:R-:W-:-:S04]  /*1ef0*/  IMAD.HI.U32 R3, R2, R40, RZ ;  /* 0x0000002802037227 */ /* 0x000fc800078e00ff */
[--C-:B------:R-:W-:Y:S01]  /*1f00*/  @!P4 IMAD.IADD R19, R19, 0x1, -R39.reuse ;  /* 0x000000011313c824 */ /* 0x100fe200078e0a27 */
[C---:B------:R-:W-:Y:S01]  /*1f10*/  ISETP.GT.U32.AND P4, PT, R39.reuse, R26, PT ;  /* 0x0000001a2700720c */ /* 0x040fe20003f84070 */
[----:B------:R-:W-:Y:S01]  /*1f20*/  @!P3 IMAD.IADD R18, R18, 0x1, -R39 ;  /* 0x000000011212b824 */ /* 0x000fe200078e0a27 */
[C---:B------:R-:W-:Y:S01]  /*1f30*/  ISETP.GT.U32.AND P3, PT, R39.reuse, R25, PT ;  /* 0x000000192700720c */ /* 0x040fe20003f64070 */
[C---:B------:R-:W-:Y:S02]  /*1f40*/  IMAD R32, R39.reuse, R34, R32 ;  /* 0x0000002227207224 */ /* 0x040fe400078e0220 */
[----:B------:R-:W-:Y:S01]  /*1f50*/  IMAD.HI.U32 R34, R2, R41, RZ ;  /* 0x0000002902227227 */ /* 0x000fe200078e00ff */
[----:B------:R-:W-:-:S03]  /*1f60*/  ISETP.GT.U32.AND P2, PT, R39, R18, PT ;  /* 0x000000122700720c */ /* 0x000fc60003f44070 */
[----:B------:R-:W-:Y:S02]  /*1f70*/  @!P5 IMAD.IADD R27, R27, 0x1, -R39 ;  /* 0x000000011b1bd824 */ /* 0x000fe400078e0a27 */
[----:B------:R-:W-:Y:S02]  /*1f80*/  IMAD.MOV R3, RZ, RZ, -R3 ;  /* 0x000000ffff037224 */ /* 0x000fe400078e0a03 */
[----:B------:R-:W-:Y:S01]  /*1f90*/  @!P4 IMAD.IADD R26, R26, 0x1, -R39 ;  /* 0x000000011a1ac824 */ /* 0x000fe200078e0a27 */
[C---:B------:R-:W-:Y:S01]  /*1fa0*/  ISETP.GT.U32.AND P4, PT, R39.reuse, R20, PT ;  /* 0x000000142700720c */ /* 0x040fe20003f84070 */
[C---:B------:R-:W-:Y:S01]  /*1fb0*/  IMAD R33, R39.reuse, R38, R35 ;  /* 0x0000002627217224 */ /* 0x040fe200078e0223 */
[C---:B------:R-:W-:Y:S01]  /*1fc0*/  ISETP.GT.U32.AND P5, PT, R39.reuse, R27, PT ;  /* 0x0000001b2700720c */ /* 0x040fe20003fa4070 */
[----:B------:R-:W-:Y:S02]  /*1fd0*/  IMAD.MOV R38, RZ, RZ, -R34 ;  /* 0x000000ffff267224 */ /* 0x000fe400078e0a22 */
[--C-:B------:R-:W-:Y:S01]  /*1fe0*/  @!P2 IMAD.IADD R18, R18, 0x1, -R39.reuse ;  /* 0x000000011212a824 */ /* 0x100fe200078e0a27 */
[----:B------:R-:W-:Y:S01]  /*1ff0*/  ISETP.GT.U32.AND P2, PT, R39, R24, PT ;  /* 0x000000182700720c */ /* 0x000fe20003f44070 */
[--C-:B------:R-:W-:Y:S01]  /*2000*/  @!P0 IMAD.IADD R15, R15, 0x1, -R39.reuse ;  /* 0x000000010f0f8824 */ /* 0x100fe200078e0a27 */
[----:B------:R-:W-:Y:S01]  /*2010*/  ISETP.GT.U32.AND P0, PT, R39, R22, PT ;  /* 0x000000162700720c */ /* 0x000fe20003f04070 */
[----:B------:R-:W-:Y:S01]  /*2020*/  @!P1 IMAD.IADD R23, R23, 0x1, -R39 ;  /* 0x0000000117179824 */ /* 0x000fe200078e0a27 */
[C---:B------:R-:W-:Y:S01]  /*2030*/  ISETP.GT.U32.AND P1, PT, R39.reuse, R29, PT ;  /* 0x0000001d2700720c */ /* 0x040fe20003f24070 */
[----:B------:R-:W-:-:S02]  /*2040*/  IMAD R34, R39, R3, R40 ;  /* 0x0000000327227224 */ /* 0x000fc400078e0228 */
[----:B------:R-:W-:Y:S01]  /*2050*/  @!P4 IMAD.IADD R20, R20, 0x1, -R39 ;  /* 0x000000011414c824 */ /* 0x000fe200078e0a27 */
[C---:B------:R-:W-:Y:S01]  /*2060*/  ISETP.GT.U32.AND P4, PT, R39.reuse, R26, PT ;  /* 0x0000001a2700720c */ /* 0x040fe20003f84070 */
[----:B------:R-:W-:Y:S02]  /*2070*/  IMAD.U32 R3, RZ, RZ, UR39 ;  /* 0x00000027ff037e24 */ /* 0x000fe4000f8e00ff */
[C---:B------:R-:W-:Y:S01]  /*2080*/  IMAD R35, R39.reuse, R38, R41 ;  /* 0x0000002627237224 */ /* 0x040fe200078e0229 */
[----:B------:R-:W-:Y:S01]  /*2090*/  CS2R R40, SRZ ;  /* 0x0000000000287805 */ /* 0x000fe2000001ff00 */
[--C-:B------:R-:W-:Y:S01]  /*20a0*/  @!P2 IMAD.IADD R24, R24, 0x1, -R39.reuse ;  /* 0x000000011818a824 */ /* 0x100fe200078e0a27 */
[----:B------:R-:W-:Y:S01]  /*20b0*/  IABS R3, R3 ;  /* 0x0000000300037213 */ /* 0x000fe20000000000 */
[--C-:B------:R-:W-:Y:S01]  /*20c0*/  @!P0 IMAD.IADD R22, R22, 0x1, -R39.reuse ;  /* 0x0000000116168824 */ /* 0x100fe200078e0a27 */
[----:B------:R-:W-:Y:S01]  /*20d0*/  ISETP.GT.U32.AND P2, PT, R39, R30, PT ;  /* 0x0000001e2700720c */ /* 0x000fe20003f44070 */
[----:B------:R-:W-:Y:S01]  /*20e0*/  @!P5 IMAD.IADD R27, R27, 0x1, -R39 ;  /* 0x000000011b1bd824 */ /* 0x000fe200078e0a27 */
[C---:B------:R-:W-:Y:S01]  /*20f0*/  ISETP.GT.U32.AND P0, PT, R39.reuse, R16, PT ;  /* 0x000000102700720c */ /* 0x040fe20003f04070 */
[----:B------:R-:W-:Y:S01]  /*2100*/  IMAD.HI.U32 R2, R2, R3, RZ ;  /* 0x0000000302027227 */ /* 0x000fe200078e00ff */
[----:B------:R-:W-:-:S03]  /*2110*/  ISETP.GT.U32.AND P5, PT, R39, R33, PT ;  /* 0x000000212700720c */ /* 0x000fc60003fa4070 */
[--C-:B------:R-:W-:Y:S01]  /*2120*/  @!P4 IMAD.IADD R26, R26, 0x1, -R39.reuse ;  /* 0x000000011a1ac824 */ /* 0x100fe200078e0a27 */
[----:B------:R-:W-:Y:S01]  /*2130*/  ISETP.GT.U32.AND P4, PT, R39, R32, PT ;  /* 0x000000202700720c */ /* 0x000fe20003f84070 */
[--C-:B------:R-:W-:Y:S01]  /*2140*/  @!P1 IMAD.IADD R29, R29, 0x1, -R39.reuse ;  /* 0x000000011d1d9824 */ /* 0x100fe200078e0a27 */
[C---:B------:R-:W-:Y:S01]  /*2150*/  ISETP.GT.U32.AND P1, PT, R39.reuse, R35, PT ;  /* 0x000000232700720c */ /* 0x040fe20003f24070 */
[----:B------:R-:W-:Y:S02]  /*2160*/  IMAD.MOV R2, RZ, RZ, -R2 ;  /* 0x000000ffff027224 */ /* 0x000fe400078e0a02 */
[----:B------:R-:W-:Y:S02]  /*2170*/  @!P2 IMAD.IADD R30, R30, 0x1, -R39 ;  /* 0x000000011e1ea824 */ /* 0x000fe400078e0a27 */
[C---:B------:R-:W-:Y:S01]  /*2180*/  IMAD R2, R39.reuse, R2, R3 ;  /* 0x0000000227027224 */ /* 0x040fe200078e0203 */
[----:B------:R-:W-:Y:S01]  /*2190*/  SHF.R.S32.HI R3, RZ, 0x1f, R6 ;  /* 0x0000001fff037819 */ /* 0x000fe20000011406 */
[--C-:B------:R-:W-:Y:S01]  /*21a0*/  @!P0 IMAD.IADD R16, R16, 0x1, -R39.reuse ;  /* 0x0000000110108824 */ /* 0x100fe200078e0a27 */
[----:B------:R-:W-:Y:S01]  /*21b0*/  ISETP.GT.U32.AND P0, PT, R39, R22, PT ;  /* 0x000000162700720c */ /* 0x000fe20003f04070 */
        /* <DEDUP_REMOVED lines=10> */
[----:B------:R-:W-:Y:S01]  /*2260*/  IMAD.SHL.U32 R38, R182, 0x20, RZ ;  /* 0x00000020b6267824 */ /* 0x000fe200078e00ff */
[C---:B------:R-:W-:Y:S01]  /*2270*/  ISETP.GT.U32.AND P3, PT, R39.reuse, R19, PT ;  /* 0x000000132700720c */ /* 0x040fe20003f64070 */
[--C-:B------:R-:W-:Y:S01]  /*2280*/  @!P0 IMAD.IADD R22, R22, 0x1, -R39.reuse ;  /* 0x0000000116168824 */ /* 0x100fe200078e0a27 */
[----:B------:R-:W-:Y:S01]  /*2290*/  ISETP.GE.AND P0, PT, R152, RZ, PT ;  /* 0x000000ff9800720c */ /* 0x000fe20003f06270 */
[--C-:B------:R-:W-:Y:S01]  /*22a0*/  @!P2 IMAD.IADD R2, R2, 0x1, -R39.reuse ;  /* 0x000000010202a824 */ /* 0x100fe200078e0a27 */
[----:B------:R-:W-:Y:S01]  /*22b0*/  ISETP.GT.U32.AND P2, PT, R39, R33, PT ;  /* 0x000000212700720c */ /* 0x000fe20003f44070 */
[--C-:B------:R-:W-:Y:S01]  /*22c0*/  @!P4 IMAD.IADD R29, R29, 0x1, -R39.reuse ;  /* 0x000000011d1dc824 */ /* 0x100fe200078e0a27 */
[----:B------:R-:W-:Y:S01]  /*22d0*/  LEA.HI R6, R3, R6, RZ, 0x5 ;  /* 0x0000000603067211 */ /* 0x000fe200078f28ff */
[--C-:B------:R-:W-:Y:S01]  /*22e0*/  @!P5 IMAD.IADD R30, R30, 0x1, -R39.reuse ;  /* 0x000000011e1ed824 */ /* 0x100fe200078e0a27 */
[C---:B------:R-:W-:Y:S01]  /*22f0*/  ISETP.GT.U32.AND P5, PT, R39.reuse, R35, PT ;  /* 0x000000232700720c */ /* 0x040fe20003fa4070 */
[--C-:B------:R-:W-:Y:S01]  /*2300*/  @!P1 IMAD.IADD R32, R32, 0x1, -R39.reuse ;  /* 0x0000000120209824 */ /* 0x100fe200078e0a27 */
[----:B------:R-:W-:Y:S01]  /*2310*/  ISETP.GT.U32.AND P4, PT, R39, R2, PT ;  /* 0x000000022700720c */ /* 0x000fe20003f84070 */
[--C-:B------:R-:W-:Y:S01]  /*2320*/  @!P6 IMAD.IADD R21, R21, 0x1, -R39.reuse ;  /* 0x000000011515e824 */ /* 0x100fe200078e0a27 */
[----:B------:R-:W-:Y:S01]  /*2330*/  ISETP.LE.AND P1, PT, RZ, UR8, PT ;  /* 0x00000008ff007c0c */ /* 0x000fe2000bf23270 */
[----:B------:R-:W-:Y:S01]  /*2340*/  @!P3 IMAD.IADD R19, R19, 0x1, -R39 ;  /* 0x000000011313b824 */ /* 0x000fe200078e0a27 */
[----:B------:R-:W-:Y:S01]  /*2350*/  ISETP.GT.U32.AND P6, PT, R39, R15, PT ;  /* 0x0000000f2700720c */ /* 0x000fe20003fc4070 */
[----:B------:R-:W-:Y:S01]  /*2360*/  @!P0 IMAD.MOV R37, RZ, RZ, -R37 ;  /* 0x000000ffff258224 */ /* 0x000fe200078e0a25 */
[----:B------:R-:W-:Y:S01]  /*2370*/  ISETP.LE.AND P0, PT, RZ, UR10, PT ;  /* 0x0000000aff007c0c */ /* 0x000fe2000bf03270 */
[--C-:B------:R-:W-:Y:S01]  /*2380*/  @!P2 IMAD.IADD R33, R33, 0x1, -R39.reuse ;  /* 0x000000012121a824 */ /* 0x100fe200078e0a27 */
[----:B------:R-:W-:Y:S01]  /*2390*/  ISETP.LE.AND P2, PT, RZ, UR9, PT ;  /* 0x00000009ff007c0c */ /* 0x000fe2000bf43270 */
[----:B------:R-:W-:Y:S01]  /*23a0*/  ULDC UR8, c[0x0][0x240] ;  /* 0x0000900000087ab9 */ /* 0x000fe20000000800 */
[----:B------:R-:W-:Y:S01]  /*23b0*/  ISETP.GT.U32.AND P3, PT, R39, R25, PT ;  /* 0x000000192700720c */ /* 0x000fe20003f64070 */
[--C-:B------:R-:W-:Y:S01]  /*23c0*/  @!P5 IMAD.IADD R35, R35, 0x1, -R39.reuse ;  /* 0x000000012323d824 */ /* 0x100fe200078e0a27 */
[----:B------:R-:W-:Y:S01]  /*23d0*/  ISETP.LE.AND P5, PT, RZ, UR14, PT ;  /* 0x0000000eff007c0c */ /* 0x000fe2000bfa3270 */
[--C-:B------:R-:W-:Y:S01]  /*23e0*/  @!P4 IMAD.IADD R2, R2, 0x1, -R39.reuse ;  /* 0x000000010202c824 */ /* 0x100fe200078e0a27 */
[----:B------:R-:W-:Y:S01]  /*23f0*/  ISETP.LE.AND P4, PT, RZ, UR11, PT ;  /* 0x0000000bff007c0c */ /* 0x000fe2000bf83270 */
[----:B------:R-:W-:Y:S01]  /*2400*/  @!P1 IMAD.MOV R0, RZ, RZ, -R0 ;  /* 0x000000ffff009224 */ /* 0x000fe200078e0a00 */
[----:B------:R-:W-:Y:S01]  /*2410*/  ISETP.LE.AND P1, PT, RZ, UR15, PT ;  /* 0x0000000fff007c0c */ /* 0x000fe2000bf23270 */
[----:B------:R-:W-:Y:S01]  /*2420*/  @!P6 IMAD.IADD R15, R15, 0x1, -R39 ;  /* 0x000000010f0fe824 */ /* 0x000fe200078e0a27 */
[----:B------:R-:W-:Y:S01]  /*2430*/  ISETP.GT.U32.AND P6, PT, R39, R21, PT ;  /* 0x000000152700720c */ /* 0x000fe20003fc4070 */
[----:B------:R-:W-:Y:S01]  /*2440*/  @!P0 IMAD.MOV R5, RZ, RZ, -R5 ;  /* 0x000000ffff058224 */ /* 0x000fe200078e0a05 */
        /* <DEDUP_REMOVED lines=18> */
[----:B------:R-:W-:Y:S01]  /*2570*/  LOP3.LUT R3, RZ, R11, RZ, 0x33, !PT ;  /* 0x0000000bff037212 */ /* 0x000fe200078e33ff */
[----:B------:R-:W-:Y:S01]  /*2580*/  @!P5 IMAD.MOV R15, RZ, RZ, -R15 ;  /* 0x000000ffff0fd224 */ /* 0x000fe200078e0a0f */
[----:B------:R-:W-:Y:S01]  /*2590*/  ISETP.LE.AND P5, PT, RZ, UR24, PT ;  /* 0x00000018ff007c0c */ /* 0x000fe2000bfa3270 */
[----:B------:R-:W-:Y:S01]  /*25a0*/  @!P4 IMAD.MOV R14, RZ, RZ, -R14 ;  /* 0x000000ffff0ec224 */ /* 0x000fe200078e0a0e */
[----:B------:R-:W-:Y:S01]  /*25b0*/  ISETP.LE.AND P4, PT, RZ, UR23, PT ;  /* 0x00000017ff007c0c */ /* 0x000fe2000bf83270 */
[----:B------:R-:W-:Y:S01]  /*25c0*/  @!P1 IMAD.MOV R16, RZ, RZ, -R16 ;  /* 0x000000ffff109224 */ /* 0x000fe200078e0a10 */
[----:B------:R-:W-:Y:S01]  /*25d0*/  ISETP.LE.AND P1, PT, RZ, UR25, PT ;  /* 0x00000019ff007c0c */ /* 0x000fe2000bf23270 */
[----:B------:R-:W-:Y:S01]  /*25e0*/  @!P6 IMAD.IADD R28, R28, 0x1, -R39 ;  /* 0x000000011c1ce824 */ /* 0x000fe200078e0a27 */
[C---:B------:R-:W-:Y:S01]  /*25f0*/  ISETP.GT.U32.AND P6, PT, R39.reuse, R34, PT ;  /* 0x000000222700720c */ /* 0x040fe20003fc4070 */
[----:B------:R-:W-:Y:S01]  /*2600*/  @!P0 IMAD.MOV R18, RZ, RZ, -R18 ;  /* 0x000000ffff128224 */ /* 0x000fe200078e0a12 */
[----:B------:R-:W-:Y:S01]  /*2610*/  ISETP.LE.AND P0, PT, RZ, UR27, PT ;  /* 0x0000001bff007c0c */ /* 0x000fe2000bf03270 */
[----:B------:R-:W-:Y:S01]  /*2620*/  @!P2 IMAD.MOV R17, RZ, RZ, -R17 ;  /* 0x000000ffff11a224 */ /* 0x000fe200078e0a11 */
[----:B------:R-:W-:Y:S01]  /*2630*/  ISETP.LE.AND P2, PT, RZ, UR26, PT ;  /* 0x0000001aff007c0c */ /* 0x000fe2000bf43270 */
[----:B------:R-:W-:Y:S01]  /*2640*/  ULDC.64 UR14, c[0x0][0x218] ;  /* 0x00008600000e7ab9 */ /* 0x000fe20000000a00 */
[C---:B------:R-:W-:Y:S01]  /*2650*/  ISETP.GT.U32.AND P3, PT, R39.reuse, R28, PT ;  /* 0x0000001c2700720c */ /* 0x040fe20003f64070 */
        /* <DEDUP_REMOVED lines=21> */
[----:B------:R-:W-:Y:S01]  /*27b0*/  ISETP.NE.AND P6, PT, R10, RZ, PT ;  /* 0x000000ff0a00720c */ /* 0x000fe20003fc5270 */
        /* <DEDUP_REMOVED lines=10> */
[----:B------:R-:W-:Y:S01]  /*2860*/  @!P1 IMAD.MOV R31, RZ, RZ, -R31 ;  /* 0x000000ffff1f9224 */ /* 0x000fe200078e0a1f */
[----:B------:R-:W-:Y:S01]  /*2870*/  ISETP.LE.AND P1, PT, RZ, UR39, PT ;  /* 0x00000027ff007c0c */ /* 0x000fe2000bf23270 */
[----:B------:R-:W-:Y:S01]  /*2880*/  ULDC UR9, c[0x0][0x234] ;  /* 0x00008d0000097ab9 */ /* 0x000fe20000000800 */
[----:B------:R-:W-:Y:S01]  /*2890*/  @!P6 LOP3.LUT R37, RZ, R10, RZ, 0x33, !PT ;  /* 0x0000000aff25e212 */ /* 0x000fe200078e33ff */
[----:B------:R-:W-:Y:S01]  /*28a0*/  @!P0 IMAD.MOV R33, RZ, RZ, -R33 ;  /* 0x000000ffff218224 */ /* 0x000fe200078e0a21 */
[----:B------:R-:W-:Y:S01]  /*28b0*/  ISETP.LE.AND P6, PT, RZ, UR40, PT ;  /* 0x00000028ff007c0c */ /* 0x000fe2000bfc3270 */
[----:B------:R-:W-:Y:S01]  /*28c0*/  @!P2 IMAD.MOV R32, RZ, RZ, -R32 ;  /* 0x000000ffff20a224 */ /* 0x000fe200078e0a20 */
[----:B------:R-:W-:Y:S01]  /*28d0*/  SEL R5, R3, R5, !P3 ;  /* 0x0000000503057207 */ /* 0x000fe20005800000 */
[----:B------:R-:W-:Y:S01]  /*28e0*/  IMAD R37, R37, UR9, RZ ;  /* 0x0000000925257c24 */ /* 0x000fe2000f8e02ff */
[C---:B------:R-:W-:Y:S01]  /*28f0*/  SEL R4, R3.reuse, R4, !P3 ;  /* 0x0000000403047207 */ /* 0x040fe20005800000 */
[----:B------:R-:W-:Y:S01]  /*2900*/  @!P5 IMAD.MOV R35, RZ, RZ, -R35 ;  /* 0x000000ffff23d224 */ /* 0x000fe200078e0a23 */
[C---:B------:R-:W-:Y:S01]  /*2910*/  SEL R15, R3.reuse, R15, !P3 ;  /* 0x0000000f030f7207 */ /* 0x040fe20005800000 */
[----:B------:R-:W-:Y:S01]  /*2920*/  @!P4 IMAD.MOV R34, RZ, RZ, -R34 ;  /* 0x000000ffff22c224 */ /* 0x000fe200078e0a22 */
[C---:B------:R-:W-:Y:S01]  /*2930*/  SEL R0, R3.reuse, R0, !P3 ;  /* 0x0000000003007207 */ /* 0x040fe20005800000 */
[----:B------:R-:W-:Y:S01]  /*2940*/  @!P1 IMAD.MOV R2, RZ, RZ, -R2 ;  /* 0x000000ffff029224 */ /* 0x000fe200078e0a02 */
[----:B------:R-:W-:Y:S01]  /*2950*/  SEL R7, R3, R7, !P3 ;  /* 0x0000000703077207 */ /* 0x000fe20005800000 */
[----:B------:R-:W-:Y:S01]  /*2960*/  IMAD R5, R5, UR8, RZ ;  /* 0x0000000805057c24 */ /* 0x000fe2000f8e02ff */
[C---:B------:R-:W-:Y:S01]  /*2970*/  SEL R8, R3.reuse, R8, !P3 ;  /* 0x0000000803087207 */ /* 0x040fe20005800000 */
[----:B------:R-:W-:Y:S01]  /*2980*/  @!P6 IMAD.MOV R36, RZ, RZ, -R36 ;  /* 0x000000ffff24e224 */ /* 0x000fe200078e0a24 */
[C---:B------:R-:W-:Y:S01]  /*2990*/  SEL R9, R3.reuse, R9, !P3 ;  /* 0x0000000903097207 */ /* 0x040fe20005800000 */
[----:B------:R-:W-:Y:S01]  /*29a0*/  IMAD R4, R4, UR8, RZ ;  /* 0x0000000804047c24 */ /* 0x000fe2000f8e02ff */
[----:B------:R-:W-:Y:S01]  /*29b0*/  SEL R12, R3, R12, !P3 ;  /* 0x0000000c030c7207 */ /* 0x000fe20005800000 */
[----:B------:R-:W-:Y:S01]  /*29c0*/  IMAD R15, R15, UR8, RZ ;  /* 0x000000080f0f7c24 */ /* 0x000fe2000f8e02ff */
[C---:B------:R-:W-:Y:S01]  /*29d0*/  SEL R13, R3.reuse, R13, !P3 ;  /* 0x0000000d030d7207 */ /* 0x040fe20005800000 */
[----:B------:R-:W-:Y:S01]  /*29e0*/  IMAD R0, R0, UR8, RZ ;  /* 0x0000000800007c24 */ /* 0x000fe2000f8e02ff */
[----:B------:R-:W-:Y:S01]  /*29f0*/  SEL R14, R3, R14, !P3 ;  /* 0x0000000e030e7207 */ /* 0x000fe20005800000 */
[----:B------:R-:W-:Y:S01]  /*2a00*/  IMAD R9, R9, UR8, RZ ;  /* 0x0000000809097c24 */ /* 0x000fe2000f8e02ff */
[C---:B------:R-:W-:Y:S01]  /*2a10*/  SEL R16, R3.reuse, R16, !P3 ;  /* 0x0000001003107207 */ /* 0x040fe20005800000 */
[----:B------:R-:W-:Y:S01]  /*2a20*/  IMAD R8, R8, UR8, RZ ;  /* 0x0000000808087c24 */ /* 0x000fe2000f8e02ff */
[C---:B------:R-:W-:Y:S01]  /*2a30*/  SEL R17, R3.reuse, R17, !P3 ;  /* 0x0000001103117207 */ /* 0x040fe20005800000 */
[----:B------:R-:W-:Y:S01]  /*2a40*/  IMAD R14, R14, UR8, RZ ;  /* 0x000000080e0e7c24 */ /* 0x000fe2000f8e02ff */
[----:B------:R-:W-:Y:S01]  /*2a50*/  SEL R18, R3, R18, !P3 ;  /* 0x0000001203127207 */ /* 0x000fe20005800000 */
        /* <DEDUP_REMOVED lines=39> */
[----:B------:R-:W-:Y:S01]  /*2cd0*/  SHF.R.S32.HI R169, RZ, 0x1f, R5 ;  /* 0x0000001fffa97819 */ /* 0x000fe20000011405 */
[----:B------:R-:W-:Y:S01]  /*2ce0*/  IMAD R2, R2, UR8, RZ ;  /* 0x0000000802027c24 */ /* 0x000fe2000f8e02ff */
[----:B------:R-:W-:Y:S01]  /*2cf0*/  IADD3 R178, P3, R5, UR14, RZ ;  /* 0x0000000e05b27c10 */ /* 0x000fe2000ff7e0ff */
[----:B------:R-:W-:Y:S01]  /*2d00*/  IMAD R242, R3, UR8, RZ ;  /* 0x0000000803f27c24 */ /* 0x000fe2000f8e02ff */
[----:B------:R-:W-:Y:S01]  /*2d10*/  SHF.R.S32.HI R171, RZ, 0x1f, R4 ;  /* 0x0000001fffab7819 */ /* 0x000fe20000011404 */
[----:B------:R-:W-:Y:S01]  /*2d20*/  ULDC UR6, c[0x0][0x23c] ;  /* 0x00008f0000067ab9 */ /* 0x000fe20000000800 */
[----:B------:R-:W-:Y:S01]  /*2d30*/  IADD3 R179, P4, R4, UR14, RZ ;  /* 0x0000000e04b37c10 */ /* 0x000fe2000ff9e0ff */
[----:B------:R-:W-:Y:S01]  /*2d40*/  ULDC.64 UR10, c[0x0][0x210] ;  /* 0x00008400000a7ab9 */ /* 0x000fe20000000a00 */
[----:B------:R-:W-:Y:S01]  /*2d50*/  IADD3.X R169, R169, UR15, RZ, P3, !PT ;  /* 0x0000000fa9a97c10 */ /* 0x000fe20009ffe4ff */
[----:B------:R-:W-:Y:S01]  /*2d60*/  IMAD R33, R33, UR8, RZ ;  /* 0x0000000821217c24 */ /* 0x000fe2000f8e02ff */
[----:B------:R-:W-:Y:S01]  /*2d70*/  SHF.R.S32.HI R155, RZ, 0x1f, R15 ;  /* 0x0000001fff9b7819 */ /* 0x000fe2000001140f */
[----:B------:R-:W-:Y:S01]  /*2d80*/  IMAD R34, R34, UR8, RZ ;  /* 0x0000000822227c24 */ /* 0x000fe2000f8e02ff */
[----:B------:R-:W-:Y:S01]  /*2d90*/  IADD3 R168, P3, R15, UR14, RZ ;  /* 0x0000000e0fa87c10 */ /* 0x000fe2000ff7e0ff */
[----:B------:R-:W-:Y:S01]  /*2da0*/  IMAD R35, R35, UR8, RZ ;  /* 0x0000000823237c24 */ /* 0x000fe2000f8e02ff */
[----:B------:R-:W-:Y:S01]  /*2db0*/  IADD3.X R171, R171, UR15, RZ, P4, !PT ;  /* 0x0000000fabab7c10 */ /* 0x000fe2000a7fe4ff */
[-C--:B------:R-:W-:Y:S01]  /*2dc0*/  IMAD R190, R244, R181.reuse, RZ ;  /* 0x000000b5f4be7224 */ /* 0x080fe200078e02ff */
[----:B------:R-:W-:Y:S01]  /*2dd0*/  SHF.R.S32.HI R157, RZ, 0x1f, R14 ;  /* 0x0000001fff9d7819 */ /* 0x000fe2000001140e */
[-C--:B------:R-:W-:Y:S01]  /*2de0*/  IMAD R189, R245, R181.reuse, RZ ;  /* 0x000000b5f5bd7224 */ /* 0x080fe200078e02ff */
[----:B------:R-:W-:Y:S01]  /*2df0*/  IADD3 R170, P4, R14, UR14, RZ ;  /* 0x0000000e0eaa7c10 */ /* 0x000fe2000ff9e0ff */
[-C--:B------:R-:W-:Y:S01]  /*2e00*/  IMAD R190, R247, R181.reuse, RZ ;  /* 0x000000b5f7be7224 */ /* 0x080fe200078e02ff */
[----:B------:R-:W-:Y:S01]  /*2e10*/  IADD3.X R155, R155, UR15, RZ, P3, !PT ;  /* 0x0000000f9b9b7c10 */ /* 0x000fe20009ffe4ff */
[-C--:B------:R-:W-:Y:S01]  /*2e20*/  IMAD R189, R248, R181.reuse, RZ ;  /* 0x000000b5f8bd7224 */ /* 0x080fe200078e02ff */
[----:B------:R-:W-:Y:S01]  /*2e30*/  SHF.R.S32.HI R14, RZ, 0x1f, R22 ;  /* 0x0000001fff0e7819 */ /* 0x000fe20000011416 */
[----:B------:R-:W-:Y:S01]  /*2e40*/  USHF.L.U32 UR16, UR6, 0x5, URZ ;  /* 0x0000000506107899 */ /* 0x000fe2000800063f */
[----:B------:R-:W-:Y:S01]  /*2e50*/  IADD3 R154, P3, R22, UR14, RZ ;  /* 0x0000000e169a7c10 */ /* 0x000fe2000ff7e0ff */
[-C--:B------:R-:W-:Y:S01]  /*2e60*/  IMAD R190, R250, R181.reuse, RZ ;  /* 0x000000b5fabe7224 */ /* 0x080fe200078e02ff */
[----:B------:R-:W-:Y:S01]  /*2e70*/  SHF.R.S32.HI R213, RZ, 0x1f, R29 ;  /* 0x0000001fffd57819 */ /* 0x000fe2000001141d */
[-C--:B------:R-:W-:Y:S01]  /*2e80*/  IMAD R189, R251, R181.reuse, RZ ;  /* 0x000000b5fbbd7224 */ /* 0x080fe200078e02ff */
[----:B------:R-:W-:Y:S01]  /*2e90*/  IADD3.X R14, R14, UR15, RZ, P3, !PT ;  /* 0x0000000f0e0e7c10 */ /* 0x000fe20009ffe4ff */
[----:B------:R-:W-:Y:S01]  /*2ea0*/  IMAD R184, R184, R181, RZ ;  /* 0x000000b5b8b87224 */ /* 0x000fe200078e02ff */
[----:B------:R-:W-:Y:S01]  /*2eb0*/  IADD3 R215, P3, R29, UR14, RZ ;  /* 0x0000000e1dd77c10 */ /* 0x000fe2000ff7e0ff */
[----:B------:R-:W-:Y:S01]  /*2ec0*/  USHF.R.S32.HI UR17, URZ, 0x1f, UR16 ;  /* 0x0000001f3f117899 */ /* 0x000fe20008011410 */
[----:B------:R-:W-:-:S02]  /*2ed0*/  SHF.R.S32.HI R238, RZ, 0x1f, R2 ;  /* 0x0000001fffee7819 */ /* 0x000fc40000011402 */
[----:B------:R-:W-:Y:S02]  /*2ee0*/  IADD3.X R213, R213, UR15, RZ, P3, !PT ;  /* 0x0000000fd5d57c10 */ /* 0x000fe40009ffe4ff */
[----:B------:R-:W-:Y:S01]  /*2ef0*/  IADD3 R239, P3, R2, UR14, RZ ;  /* 0x0000000e02ef7c10 */ /* 0x000fe2000ff7e0ff */
[-C--:B------:R-:W-:Y:S01]  /*2f00*/  IMAD R2, R180, R181.reuse, RZ ;  /* 0x000000b5b4027224 */ /* 0x080fe200078e02ff */
[----:B------:R-:W-:Y:S01]  /*2f10*/  SHF.R.S32.HI R173, RZ, 0x1f, R0 ;  /* 0x0000001fffad7819 */ /* 0x000fe20000011400 */
[-C--:B------:R-:W-:Y:S01]  /*2f20*/  IMAD R2, R246, R181.reuse, RZ ;  /* 0x000000b5f6027224 */ /* 0x080fe200078e02ff */
[----:B------:R-:W-:Y:S01]  /*2f30*/  IADD3 R3, P5, R0, UR14, RZ ;  /* 0x0000000e00037c10 */ /* 0x000fe2000ffbe0ff */
[-C--:B------:R-:W-:Y:S01]  /*2f40*/  IMAD R2, R249, R181.reuse, RZ ;  /* 0x000000b5f9027224 */ /* 0x080fe200078e02ff */
[----:B------:R-:W-:Y:S01]  /*2f50*/  SHF.R.S32.HI R163, RZ, 0x1f, R9 ;  /* 0x0000001fffa37819 */ /* 0x000fe20000011409 */
[-C--:B------:R-:W-:Y:S01]  /*2f60*/  IMAD R2, R252, R181.reuse, RZ ;  /* 0x000000b5fc027224 */ /* 0x080fe200078e02ff */
[----:B------:R-:W-:Y:S01]  /*2f70*/  IADD3 R175, P0, R9, UR14, RZ ;  /* 0x0000000e09af7c10 */ /* 0x000fe2000ff1e0ff */
[----:B------:R-:W-:Y:S01]  /*2f80*/  IMAD R2, R186, R181, RZ ;  /* 0x000000b5ba027224 */ /* 0x000fe200078e02ff */
[----:B------:R-:W-:-:S02]  /*2f90*/  SHF.R.S32.HI R165, RZ, 0x1f, R8 ;  /* 0x0000001fffa57819 */ /* 0x000fc40000011408 */
[----:B------:R-:W-:Y:S02]  /*2fa0*/  IADD3 R176, P1, R8, UR14, RZ ;  /* 0x0000000e08b07c10 */ /* 0x000fe4000ff3e0ff */
[----:B------:R-:W-:Y:S01]  /*2fb0*/  IADD3.X R173, R173, UR15, RZ, P5, !PT ;  /* 0x0000000fadad7c10 */ /* 0x000fe2000affe4ff */
[----:B------:R0:W-:Y:S01]  /*2fc0*/  STL [R1+0x8], R2 ;  /* 0x0000080201007387 */ /* 0x0001e20000100800 */
[----:B------:R-:W-:Y:S02]  /*2fd0*/  SHF.R.S32.HI R159, RZ, 0x1f, R13 ;  /* 0x0000001fff9f7819 */ /* 0x000fe4000001140d */
[----:B------:R-:W-:Y:S01]  /*2fe0*/  IADD3 R172, P5, R13, UR14, RZ ;  /* 0x0000000e0dac7c10 */ /* 0x000fe2000ffbe0ff */
[----:B------:R1:W-:Y:S01]  /*2ff0*/  STL [R1+0x4], R185 ;  /* 0x000004b901007387 */ /* 0x0003e20000100800 */
[----:B------:R-:W-:Y:S02]  /*3000*/  IADD3.X R163, R163, UR15, RZ, P0, !PT ;  /* 0x0000000fa3a37c10 */ /* 0x000fe400087fe4ff */
[----:B------:R-:W-:-:S02]  /*3010*/  SHF.R.S32.HI R21, RZ, 0x1f, R18 ;  /* 0x0000001fff157819 */ /* 0x000fc40000011412 */
[----:B------:R-:W-:Y:S01]  /*3020*/  IADD3 R162, P0, R18, UR14, RZ ;  /* 0x0000000e12a27c10 */ /* 0x000fe2000ff1e0ff */
[----:B0-----:R-:W-:Y:S01]  /*3030*/  IMAD R2, R183, R181, RZ ;  /* 0x000000b5b7027224 */ /* 0x001fe200078e02ff */
[----:B------:R-:W-:Y:S02]  /*3040*/  SHF.R.S32.HI R167, RZ, 0x1f, R7 ;  /* 0x0000001fffa77819 */ /* 0x000fe40000011407 */
[----:B------:R-:W-:Y:S02]  /*3050*/  IADD3 R177, P2, R7, UR14, RZ ;  /* 0x0000000e07b17c10 */ /* 0x000fe4000ff5e0ff */
[----:B------:R-:W-:Y:S02]  /*3060*/  IADD3.X R165, R165, UR15, RZ, P1, !PT ;  /* 0x0000000fa5a57c10 */ /* 0x000fe40008ffe4ff */
[----:B------:R-:W-:Y:S02]  /*3070*/  SHF.R.S32.HI R23, RZ, 0x1f, R17 ;  /* 0x0000001fff177819 */ /* 0x000fe40000011411 */
[----:B------:R-:W-:-:S02]  /*3080*/  IADD3 R164, P1, R17, UR14, RZ ;  /* 0x0000000e11a47c10 */ /* 0x000fc4000ff3e0ff */
[----:B------:R-:W-:Y:S02]  /*3090*/  IADD3.X R159, R159, UR15, RZ, P5, !PT ;  /* 0x0000000f9f9f7c10 */ /* 0x000fe4000affe4ff */
[----:B------:R-:W-:Y:S02]  /*30a0*/  SHF.R.S32.HI R17, RZ, 0x1f, R20 ;  /* 0x0000001fff117819 */ /* 0x000fe40000011414 */
[----:B------:R-:W-:Y:S02]  /*30b0*/  IADD3 R158, P5, R20, UR14, RZ ;  /* 0x0000000e149e7c10 */ /* 0x000fe4000ffbe0ff */
[----:B------:R-:W-:Y:S02]  /*30c0*/  IADD3.X R21, R21, UR15, RZ, P0, !PT ;  /* 0x0000000f15157c10 */ /* 0x000fe400087fe4ff */
[----:B------:R-:W-:Y:S02]  /*30d0*/  IADD3.X R167, R167, UR15, RZ, P2, !PT ;  /* 0x0000000fa7a77c10 */ /* 0x000fe400097fe4ff */
[----:B------:R-:W-:-:S02]  /*30e0*/  SHF.R.S32.HI R11, RZ, 0x1f, R25 ;  /* 0x0000001fff0b7819 */ /* 0x000fc40000011419 */
[----:B------:R-:W-:Y:S02]  /*30f0*/  IADD3 R20, P0, R25, UR14, RZ ;  /* 0x0000000e19147c10 */ /* 0x000fe4000ff1e0ff */
[----:B------:R-:W-:Y:S02]  /*3100*/  SHF.R.S32.HI R161, RZ, 0x1f, R12 ;  /* 0x0000001fffa17819 */ /* 0x000fe4000001140c */
[----:B------:R-:W-:Y:S02]  /*3110*/  IADD3 R174, P6, R12, UR14, RZ ;  /* 0x0000000e0cae7c10 */ /* 0x000fe4000ffde0ff */
[----:B------:R-:W-:Y:S02]  /*3120*/  SHF.R.S32.HI R153, RZ, 0x1f, R16 ;  /* 0x0000001fff997819 */ /* 0x000fe40000011410 */
[----:B------:R-:W-:Y:S02]  /*3130*/  IADD3 R166, P2, R16, UR14, RZ ;  /* 0x0000000e10a67c10 */ /* 0x000fe4000ff5e0ff */
[----:B------:R-:W-:-:S02]  /*3140*/  IADD3.X R23, R23, UR15, RZ, P1, !PT ;  /* 0x0000000f17177c10 */ /* 0x000fc40008ffe4ff */
[----:B------:R-:W-:Y:S02]  /*3150*/  SHF.R.S32.HI R12, RZ, 0x1f, R24 ;  /* 0x0000001fff0c7819 */ /* 0x000fe40000011418 */
[----:B------:R-:W-:Y:S02]  /*3160*/  IADD3 R22, P1, R24, UR14, RZ ;  /* 0x0000000e18167c10 */ /* 0x000fe4000ff3e0ff */
[----:B------:R-:W-:Y:S02]  /*3170*/  CS2R R24, SRZ ;  /* 0x0000000000187805 */ /* 0x000fe4000001ff00 */
[----:B------:R-:W-:Y:S02]  /*3180*/  IADD3.X R11, R11, UR15, RZ, P0, !PT ;  /* 0x0000000f0b0b7c10 */ /* 0x000fe400087fe4ff */
[----:B------:R-:W-:Y:S02]  /*3190*/  IADD3.X R161, R161, UR15, RZ, P6, !PT ;  /* 0x0000000fa1a17c10 */ /* 0x000fe4000b7fe4ff */
[----:B------:R-:W-:-:S02]  /*31a0*/  SHF.R.S32.HI R15, RZ, 0x1f, R156 ;  /* 0x0000001fff0f7819 */ /* 0x000fc4000001149c */
[----:B------:R-:W-:Y:S02]  /*31b0*/  IADD3.X R157, R157, UR15, RZ, P4, !PT ;  /* 0x0000000f9d9d7c10 */ /* 0x000fe4000a7fe4ff */
[----:B------:R-:W-:Y:S02]  /*31c0*/  SHF.R.S32.HI R13, RZ, 0x1f, R152 ;  /* 0x0000001fff0d7819 */ /* 0x000fe40000011498 */
[----:B------:R-:W-:Y:S02]  /*31d0*/  IADD3.X R153, R153, UR15, RZ, P2, !PT ;  /* 0x0000000f99997c10 */ /* 0x000fe400097fe4ff */
[----:B------:R-:W-:Y:S02]  /*31e0*/  SHF.R.S32.HI R225, RZ, 0x1f, R32 ;  /* 0x0000001fffe17819 */ /* 0x000fe40000011420 */
[----:B------:R-:W-:Y:S02]  /*31f0*/  IADD3 R227, P0, R32, UR14, RZ ;  /* 0x0000000e20e37c10 */ /* 0x000fe4000ff1e0ff */
[----:B------:R-:W-:-:S02]  /*3200*/  LOP3.LUT R38, R38, 0xf60, RZ, 0xc0, !PT ;  /* 0x00000f6026267812 */ /* 0x000fc400078ec0ff */
[----:B------:R-:W-:Y:S02]  /*3210*/  SHF.R.S32.HI R0, RZ, 0x1f, R19 ;  /* 0x0000001fff007819 */ /* 0x000fe40000011413 */
[----:B------:R-:W-:Y:S02]  /*3220*/  IADD3 R160, P6, R19, UR14, RZ ;  /* 0x0000000e13a07c10 */ /* 0x000fe4000ffde0ff */
[----:B------:R-:W-:Y:S02]  /*3230*/  IADD3 R156, P4, R156, UR14, RZ ;  /* 0x0000000e9c9c7c10 */ /* 0x000fe4000ff9e0ff */
[----:B------:R-:W-:Y:S02]  /*3240*/  IADD3 R152, P2, R152, UR14, RZ ;  /* 0x0000000e98987c10 */ /* 0x000fe4000ff5e0ff */
[----:B------:R-:W-:Y:S02]  /*3250*/  IADD3.X R12, R12, UR15, RZ, P1, !PT ;  /* 0x0000000f0c0c7c10 */ /* 0x000fe40008ffe4ff */
[----:B------:R-:W-:-:S02]  /*3260*/  SHF.R.S32.HI R221, RZ, 0x1f, R31 ;  /* 0x0000001fffdd7819 */ /* 0x000fc4000001141f */
[----:B------:R-:W-:Y:S02]  /*3270*/  IADD3 R223, P1, R31, UR14, RZ ;  /* 0x0000000e1fdf7c10 */ /* 0x000fe4000ff3e0ff */
[----:B------:R-:W-:Y:S02]  /*3280*/  LOP3.LUT R5, R182, 0x1f, RZ, 0xc0, !PT ;  /* 0x0000001fb6057812 */ /* 0x000fe400078ec0ff */
[----:B------:R-:W-:Y:S02]  /*3290*/  IADD3.X R225, R225, UR15, RZ, P0, !PT ;  /* 0x0000000fe1e17c10 */ /* 0x000fe400087fe4ff */
[----:B------:R-:W-:Y:S01]  /*32a0*/  LOP3.LUT R151, R38, 0x90, R151, 0xf8, !PT ;  /* 0x0000009026977812 */ /* 0x000fe200078ef897 */
[----:B------:R-:W-:Y:S01]  /*32b0*/  IMAD R4, R5, UR6, RZ ;  /* 0x0000000605047c24 */ /* 0x000fe2000f8e02ff */
[----:B------:R-:W-:Y:S02]  /*32c0*/  IADD3.X R19, R0, UR15, RZ, P6, !PT ;  /* 0x0000000f00137c10 */ /* 0x000fe4000b7fe4ff */
[----:B------:R-:W-:-:S02]  /*32d0*/  CS2R R38, SRZ ;  /* 0x0000000000267805 */ /* 0x000fc4000001ff00 */
[----:B------:R-:W-:Y:S02]  /*32e0*/  IADD3.X R17, R17, UR15, RZ, P5, !PT ;  /* 0x0000000f11117c10 */ /* 0x000fe4000affe4ff */
[----:B------:R-:W-:Y:S02]  /*32f0*/  IADD3.X R15, R15, UR15, RZ, P4, !PT ;  /* 0x0000000f0f0f7c10 */ /* 0x000fe4000a7fe4ff */
[----:B------:R-:W-:Y:S02]  /*3300*/  IADD3.X R13, R13, UR15, RZ, P2, !PT ;  /* 0x0000000f0d0d7c10 */ /* 0x000fe400097fe4ff */
[----:B------:R-:W-:Y:S02]  /*3310*/  LOP3.LUT P0, RZ, R182, 0x80, RZ, 0xc0, !PT ;  /* 0x00000080b6ff7812 */ /* 0x000fe4000780c0ff */
[----:B------:R-:W-:Y:S02]  /*3320*/  SHF.R.S32.HI R10, RZ, 0x1f, R26 ;  /* 0x0000001fff0a7819 */ /* 0x000fe4000001141a */
[----:B------:R-:W-:-:S02]  /*3330*/  IADD3 R18, P6, R26, UR14, RZ ;  /* 0x0000000e1a127c10 */ /* 0x000fc4000ffde0ff */
[----:B------:R-:W-:Y:S02]  /*3340*/  SHF.R.S32.HI R9, RZ, 0x1f, R27 ;  /* 0x0000001fff097819 */ /* 0x000fe4000001141b */
[----:B------:R-:W-:Y:S02]  /*3350*/  IADD3 R16, P5, R27, UR14, RZ ;  /* 0x0000000e1b107c10 */ /* 0x000fe4000ffbe0ff */
[----:B------:R-:W-:Y:S02]  /*3360*/  CS2R R26, SRZ ;  /* 0x00000000001a7805 */ /* 0x000fe4000001ff00 */
[----:B------:R-:W-:Y:S02]  /*3370*/  SHF.R.S32.HI R205, RZ, 0x1f, R28 ;  /* 0x0000001fffcd7819 */ /* 0x000fe4000001141c */
[----:B------:R-:W-:Y:S02]  /*3380*/  IADD3 R211, P4, R28, UR14, RZ ;  /* 0x0000000e1cd37c10 */ /* 0x000fe4000ff9e0ff */
[----:B------:R-:W-:-:S02]  /*3390*/  CS2R R28, SRZ ;  /* 0x00000000001c7805 */ /* 0x000fc4000001ff00 */
[----:B------:R-:W-:Y:S02]  /*33a0*/  SHF.R.S32.HI R217, RZ, 0x1f, R30 ;  /* 0x0000001fffd97819 */ /* 0x000fe4000001141e */
[----:B------:R-:W-:Y:S02]  /*33b0*/  IADD3 R219, P2, R30, UR14, RZ ;  /* 0x0000000e1edb7c10 */ /* 0x000fe4000ff5e0ff */
[----:B------:R-:W-:Y:S02]  /*33c0*/  CS2R R30, SRZ ;  /* 0x00000000001e7805 */ /* 0x000fe4000001ff00 */
[----:B------:R-:W-:Y:S02]  /*33d0*/  IADD3.X R221, R221, UR15, RZ, P1, !PT ;  /* 0x0000000fdddd7c10 */ /* 0x000fe40008ffe4ff */
[----:B------:R-:W-:Y:S01]  /*33e0*/  IADD3 R8, P1, R37, UR10, RZ ;  /* 0x0000000a25087c10 */ /* 0x000fe2000ff3e0ff */
[----:B------:R-:W-:Y:S01]  /*33f0*/  USHF.R.U32.HI UR10, URZ, 0x4, UR4 ;  /* 0x000000043f0a7899 */ /* 0x000fe20008011604 */
[----:B------:R-:W-:-:S02]  /*3400*/  SEL R0, RZ, 0x90, !P0 ;  /* 0x00000090ff007807 */ /* 0x000fc40004000000 */
[----:B------:R-:W-:Y:S02]  /*3410*/  LOP3.LUT R2, R151, R180, RZ, 0xfc, !PT ;  /* 0x000000b497027212 */ /* 0x000fe400078efcff */
[----:B------:R-:W-:Y:S02]  /*3420*/  CS2R R150, SRZ ;  /* 0x0000000000967805 */ /* 0x000fe4000001ff00 */
[----:B------:R-:W-:Y:S01]  /*3430*/  IADD3.X R10, R10, UR15, RZ, P6, !PT ;  /* 0x0000000f0a0a7c10 */ /* 0x000fe2000b7fe4ff */
[----:B------:R-:W-:Y:S01]  /*3440*/  USGXT.U32 UR10, UR10, 0xe ;  /* 0x0000000e0a0a789a */ /* 0x000fe20008000000 */
[----:B------:R-:W-:Y:S02]  /*3450*/  IADD3.X R9, R9, UR15, RZ, P5, !PT ;  /* 0x0000000f09097c10 */ /* 0x000fe4000affe4ff */
[----:B------:R-:W-:Y:S02]  /*3460*/  IADD3.X R205, R205, UR15, RZ, P4, !PT ;  /* 0x0000000fcdcd7c10 */ /* 0x000fe4000a7fe4ff */
[----:B------:R-:W-:-:S02]  /*3470*/  SHF.R.S32.HI R240, RZ, 0x1f, R242 ;  /* 0x0000001ffff07819 */ /* 0x000fc400000114f2 */
[----:B------:R-:W-:Y:S02]  /*3480*/  IADD3.X R217, R217, UR15, RZ, P2, !PT ;  /* 0x0000000fd9d97c10 */ /* 0x000fe400097fe4ff */
[----:B------:R-:W-:Y:S02]  /*3490*/  SHF.R.S32.HI R229, RZ, 0x1f, R33 ;  /* 0x0000001fffe57819 */ /* 0x000fe40000011421 */
[----:B------:R-:W-:Y:S02]  /*34a0*/  IADD3 R231, P6, R33, UR14, RZ ;  /* 0x0000000e21e77c10 */ /* 0x000fe4000ffde0ff */
[----:B------:R-:W-:Y:S02]  /*34b0*/  CS2R R32, SRZ ;  /* 0x0000000000207805 */ /* 0x000fe4000001ff00 */
[----:B------:R-:W-:Y:S02]  /*34c0*/  SHF.R.S32.HI R233, RZ, 0x1f, R34 ;  /* 0x0000001fffe97819 */ /* 0x000fe40000011422 */
[----:B------:R-:W-:-:S02]  /*34d0*/  IADD3 R235, P5, R34, UR14, RZ ;  /* 0x0000000e22eb7c10 */ /* 0x000fc4000ffbe0ff */
[----:B------:R-:W-:Y:S02]  /*34e0*/  SHF.R.S32.HI R236, RZ, 0x1f, R35 ;  /* 0x0000001fffec7819 */ /* 0x000fe40000011423 */
[----:B------:R-:W-:Y:S02]  /*34f0*/  IADD3 R237, P4, R35, UR14, RZ ;  /* 0x0000000e23ed7c10 */ /* 0x000fe4000ff9e0ff */
[----:B------:R-:W-:Y:S02]  /*3500*/  CS2R R34, SRZ ;  /* 0x0000000000227805 */ /* 0x000fe4000001ff00 */
[----:B------:R-:W-:Y:S01]  /*3510*/  IADD3 R242, P2, R242, UR14, RZ ;  /* 0x0000000ef2f27c10 */ /* 0x000fe2000ff5e0ff */
[----:B------:R-:W-:Y:S01]  /*3520*/  ULDC UR14, c[0x0][0x230] ;  /* 0x00008c00000e7ab9 */ /* 0x000fe20000000800 */
[----:B------:R-:W-:Y:S02]  /*3530*/  LEA.HI.X.SX32 R7, R37, UR11, 0x1, P1 ;  /* 0x0000000b25077c11 */ /* 0x000fe400088f0eff */
[----:B------:R-:W-:-:S02]  /*3540*/  CS2R R36, SRZ ;  /* 0x0000000000247805 */ /* 0x000fc4000001ff00 */
[----:B------:R-:W-:Y:S02]  /*3550*/  SHF.R.S32.HI R6, RZ, 0x5, R6 ;  /* 0x00000005ff067819 */ /* 0x000fe40000011406 */
[----:B------:R-:W-:Y:S02]  /*3560*/  LOP3.LUT R0, R0, 0x7f, R182, 0x78, !PT ;  /* 0x0000007f00007812 */ /* 0x000fe400078e78b6 */
[----:B------:R-:W-:Y:S02]  /*3570*/  SHF.R.S32.HI R243, RZ, 0x1f, R4 ;  /* 0x0000001ffff37819 */ /* 0x000fe40000011404 */
[----:B------:R-:W-:Y:S02]  /*3580*/  LOP3.LUT R181, R2, 0x10, RZ, 0x3c, !PT ;  /* 0x0000001002b57812 */ /* 0x000fe400078e3cff */
[----:B------:R-:W-:Y:S02]  /*3590*/  IADD3.X R229, R229, UR15, RZ, P6, !PT ;  /* 0x0000000fe5e57c10 */ /* 0x000fe4000b7fe4ff */
[----:B------:R-:W-:-:S02]  /*35a0*/  IADD3.X R233, R233, UR15, RZ, P5, !PT ;  /* 0x0000000fe9e97c10 */ /* 0x000fc4000affe4ff */
[----:B------:R-:W-:Y:S02]  /*35b0*/  IADD3.X R236, R236, UR15, RZ, P4, !PT ;  /* 0x0000000fecec7c10 */ /* 0x000fe4000a7fe4ff */
[----:B------:R-:W-:Y:S02]  /*35c0*/  IADD3.X R238, R238, UR15, RZ, P3, !PT ;  /* 0x0000000feeee7c10 */ /* 0x000fe40009ffe4ff */
[----:B------:R-:W-:Y:S01]  /*35d0*/  IADD3.X R240, R240, UR15, RZ, P2, !PT ;  /* 0x0000000ff0f07c10 */ /* 0x000fe200097fe4ff */
[----:B-1----:R-:W-:-:S12]  /*35e0*/  UIADD3 UR15, UR4, 0x2000, URZ ;  /* 0x00002000040f7890 */ /* 0x002fd8000fffe03f */
.L_x_1:
[----:B------:R-:W0:Y:S01]  /*35f0*/  LDC R192, c[0x0][0x238] ;  /* 0x00008e00ffc07b82 */ /* 0x000e220000000800 */
[C---:B------:R-:W-:Y:S01]  /*3600*/  LOP3.LUT R190, R180.reuse, 0x4, RZ, 0xfc, !PT ;  /* 0x00000004b4be7812 */ /* 0x040fe200078efcff */
[----:B------:R-:W2:Y:S01]  /*3610*/  LDL R191, [R1+0x4] ;  /* 0x0000040001bf7983 */ /* 0x000ea20000100800 */
[C---:B------:R-:W-:Y:S02]  /*3620*/  LOP3.LUT R188, R180.reuse, 0x2, RZ, 0xfc, !PT ;  /* 0x00000002b4bc7812 */ /* 0x040fe400078efcff */
[C---:B------:R-:W-:Y:S01]  /*3630*/  ISETP.GE.AND P1, PT, R180.reuse, UR14, PT ;  /* 0x0000000eb4007c0c */ /* 0x040fe2000bf26270 */
[----:B------:R-:W3:Y:S01]  /*3640*/  LDL R193, [R1+0x10] ;  /* 0x0000100001c17983 */ /* 0x000ee20000100800 */
[----:B------:R-:W-:Y:S01]  /*3650*/  LOP3.LUT R182, R180, 0x2, RZ, 0xfc, !PT ;  /* 0x00000002b4b67812 */ /* 0x000fe200078efcff */
[----:B------:R-:W1:Y:S01]  /*3660*/  LDC R189, c[0x0][0x238] ;  /* 0x00008e00ffbd7b82 */ /* 0x000e620000000800 */
[----:B------:R-:W-:Y:S02]  /*3670*/  PRMT R200, RZ, 0x7610, R200 ;  /* 0x00007610ffc87816 */ /* 0x000fe400000000c8 */
[----:B------:R-:W-:-:S02]  /*3680*/  ISETP.GE.AND P4, PT, R182, UR14, PT ;  /* 0x0000000eb6007c0c */ /* 0x000fc4000bf86270 */
[----:B------:R-:W-:Y:S01]  /*3690*/  PRMT R194, RZ, 0x7610, R194 ;  /* 0x00007610ffc27816 */ /* 0x000fe200000000c2 */
[----:B0-----:R-:W-:-:S05]  /*36a0*/  IMAD R192, R180, R192, RZ ;  /* 0x000000c0b4c07224 */ /* 0x001fca00078e02ff */
[----:B------:R-:W-:Y:S01]  /*36b0*/  IADD3 R184, P0, R192, R8, RZ ;  /* 0x00000008c0b87210 */ /* 0x000fe20007f1e0ff */
[----:B-1----:R-:W-:-:S03]  /*36c0*/  IMAD R188, R188, R189, RZ ;  /* 0x000000bdbcbc7224 */ /* 0x002fc600078e02ff */
[-C--:B------:R-:W-:Y:S02]  /*36d0*/  LEA.HI.X.SX32 R185, R192, R7.reuse, 0x1, P0 ;  /* 0x00000007c0b97211 */ /* 0x080fe400000f0eff */
[----:B------:R-:W-:Y:S01]  /*36e0*/  ISETP.GE.AND P0, PT, R190, UR14, PT ;  /* 0x0000000ebe007c0c */ /* 0x000fe2000bf06270 */
[----:B------:R-:W4:Y:S01]  /*36f0*/  LDL R192, [R1+0xc] ;  /* 0x00000c0001c07983 */ /* 0x000f220000100800 */
[----:B------:R-:W0:Y:S01]  /*3700*/  LDC R190, c[0x0][0x238] ;  /* 0x00008e00ffbe7b82 */ /* 0x000e220000000800 */
[----:B------:R-:W-:Y:S02]  /*3710*/  LOP3.LUT R189, R180, 0x4, RZ, 0xfc, !PT ;  /* 0x00000004b4bd7812 */ /* 0x000fe400078efcff */
[C---:B------:R-:W-:Y:S01]  /*3720*/  IADD3 R182, P2, R188.reuse, R8, RZ ;  /* 0x00000008bcb67210 */ /* 0x040fe20007f5e0ff */
[----:B------:R1:W5:Y:S03]  /*3730*/  @!P1 LDG.E.U8 R200, desc[UR12][R184.64] ;  /* 0x0000000cb8c89981 */ /* 0x000366000c1e1100 */
[----:B------:R-:W-:-:S02]  /*3740*/  LEA.HI.X.SX32 R183, R188, R7, 0x1, P2 ;  /* 0x00000007bcb77211 */ /* 0x000fc400010f0eff */
[----:B------:R-:W-:-:S03]  /*3750*/  LOP3.LUT R188, R180, 0x6, RZ, 0xfc, !PT ;  /* 0x00000006b4bc7812 */ /* 0x000fc600078efcff */
[----:B------:R-:W5:Y:S01]  /*3760*/  @!P4 LDG.E.U8 R194, desc[UR12][R182.64] ;  /* 0x0000000cb6c2c981 */ /* 0x000f62000c1e1100 */
[----:B0-----:R-:W-:-:S05]  /*3770*/  IMAD R189, R189, R190, RZ ;  /* 0x000000bebdbd7224 */ /* 0x001fca00078e02ff */
[----:B-1----:R-:W-:-:S04]  /*3780*/  IADD3 R184, P2, R189, R8, RZ ;  /* 0x00000008bdb87210 */ /* 0x002fc80007f5e0ff */
[----:B------:R-:W-:Y:S02]  /*3790*/  LEA.HI.X.SX32 R185, R189, R7, 0x1, P2 ;  /* 0x00000007bdb97211 */ /* 0x000fe400010f0eff */
[----:B------:R-:W0:Y:S01]  /*37a0*/  LDC R189, c[0x0][0x238] ;  /* 0x00008e00ffbd7b82 */ /* 0x000e220000000800 */
[----:B------:R-:W-:Y:S02]  /*37b0*/  ISETP.GE.AND P3, PT, R188, UR14, PT ;  /* 0x0000000ebc007c0c */ /* 0x000fe4000bf66270 */
[----:B------:R-:W-:-:S04]  /*37c0*/  LOP3.LUT R188, R180, 0x8, RZ, 0xfc, !PT ;  /* 0x00000008b4bc7812 */ /* 0x000fc800078efcff */
[C---:B------:R-:W-:Y:S01]  /*37d0*/  ISETP.GE.AND P2, PT, R188.reuse, UR14, PT ;  /* 0x0000000ebc007c0c */ /* 0x040fe2000bf46270 */
[----:B0-----:R-:W-:Y:S02]  /*37e0*/  IMAD R188, R188, R189, RZ ;  /* 0x000000bdbcbc7224 */ /* 0x001fe400078e02ff */
[----:B------:R-:W3:Y:S01]  /*37f0*/  LDL R189, [R1+0x8] ;  /* 0x0000080001bd7983 */ /* 0x000ee20000100800 */
[----:B------:R-:W-:Y:S02]  /*3800*/  PRMT R187, RZ, 0x7610, R187 ;  /* 0x00007610ffbb7816 */ /* 0x000fe400000000bb */
[----:B------:R-:W-:Y:S02]  /*3810*/  PRMT R186, RZ, 0x7610, R186 ;  /* 0x00007610ffba7816 */ /* 0x000fe400000000ba */
[----:B------:R-:W-:Y:S02]  /*3820*/  LOP3.LUT R190, R180, 0xa, RZ, 0xfc, !PT ;  /* 0x0000000ab4be7812 */ /* 0x000fe400078efcff */
[----:B------:R0:W5:Y:S01]  /*3830*/  @!P0 LDG.E.U8 R187, desc[UR12][R184.64] ;  /* 0x0000000cb8bb8981 */ /* 0x000162000c1e1100 */
[----:B------:R-:W-:-:S02]  /*3840*/  IADD3 R188, P0, R188, R8, RZ ;  /* 0x00000008bcbc7210 */ /* 0x000fc40007f1e0ff */
[----:B0-----:R-:W-:Y:S02]  /*3850*/  PRMT R185, RZ, 0x7610, R185 ;  /* 0x00007610ffb97816 */ /* 0x001fe400000000b9 */
[----:B------:R-:W-:Y:S02]  /*3860*/  PRMT R181, RZ, 0x7610, R181 ;  /* 0x00007610ffb57816 */ /* 0x000fe400000000b5 */
[----:B------:R-:W-:Y:S02]  /*3870*/  PRMT R209, RZ, 0x7610, R209 ;  /* 0x00007610ffd17816 */ /* 0x000fe400000000d1 */
[----:B------:R-:W-:Y:S02]  /*3880*/  PRMT R203, RZ, 0x7610, R203 ;  /* 0x00007610ffcb7816 */ /* 0x000fe400000000cb */
[----:B------:R-:W-:Y:S02]  /*3890*/  PRMT R207, RZ, 0x7610, R207 ;  /* 0x00007610ffcf7816 */ /* 0x000fe400000000cf */
[----:B------:R-:W-:-:S02]  /*38a0*/  PRMT R202, RZ, 0x7610, R202 ;  /* 0x00007610ffca7816 */ /* 0x000fc400000000ca */
[----:B------:R-:W-:Y:S02]  /*38b0*/  PRMT R201, RZ, 0x7610, R201 ;  /* 0x00007610ffc97816 */ /* 0x000fe400000000c9 */
[----:B------:R-:W-:Y:S02]  /*38c0*/  PRMT R184, RZ, 0x7610, R184 ;  /* 0x00007610ffb87816 */ /* 0x000fe400000000b8 */
[----:B--2---:R-:W-:-:S04]  /*38d0*/  IADD3 R182, P1, R191, R8, RZ ;  /* 0x00000008bfb67210 */ /* 0x004fc80007f3e0ff */
[-C--:B------:R-:W-:Y:S02]  /*38e0*/  LEA.HI.X.SX32 R183, R191, R7.reuse, 0x1, P1 ;  /* 0x00000007bfb77211 */ /* 0x080fe400008f0eff */
[----:B------:R-:W-:Y:S02]  /*38f0*/  ISETP.GE.AND P1, PT, R190, UR14, PT ;  /* 0x0000000ebe007c0c */ /* 0x000fe4000bf26270 */
[----:B------:R-:W-:Y:S01]  /*3900*/  LOP3.LUT R191, R180, 0xc, RZ, 0xfc, !PT ;  /* 0x0000000cb4bf7812 */ /* 0x000fe200078efcff */
[----:B------:R0:W2:Y:S01]  /*3910*/  @!P3 LDG.E.U8 R186, desc[UR12][R182.64] ;  /* 0x0000000cb6bab981 */ /* 0x0000a2000c1e1100 */
[----:B----4-:R-:W-:Y:S02]  /*3920*/  IADD3 R190, P3, R192, R8, RZ ;  /* 0x00000008c0be7210 */ /* 0x010fe40007f7e0ff */
[----:B0-----:R-:W-:Y:S02]  /*3930*/  PRMT R182, RZ, 0x7610, R182 ;  /* 0x00007610ffb67816 */ /* 0x001fe400000000b6 */
[----:B---3--:R-:W-:-:S02]  /*3940*/  LEA.HI.X.SX32 R189, R189, R7, 0x1, P0 ;  /* 0x00000007bdbd7211 */ /* 0x008fc400000f0eff */
[----:B------:R-:W-:Y:S02]  /*3950*/  ISETP.GE.AND P0, PT, R191, UR14, PT ;  /* 0x0000000ebf007c0c */ /* 0x000fe4000bf06270 */
[----:B------:R-:W-:Y:S01]  /*3960*/  LEA.HI.X.SX32 R191, R192, R7, 0x1, P3 ;  /* 0x00000007c0bf7211 */ /* 0x000fe200018f0eff */
[----:B------:R0:W3:Y:S01]  /*3970*/  @!P2 LDG.E.U8 R185, desc[UR12][R188.64] ;  /* 0x0000000cbcb9a981 */ /* 0x0000e2000c1e1100 */
[----:B------:R-:W1:Y:S03]  /*3980*/  LDC R192, c[0x0][0x238] ;  /* 0x00008e00ffc07b82 */ /* 0x000e660000000800 */
[----:B------:R4:W3:Y:S01]  /*3990*/  @!P1 LDG.E.U8 R182, desc[UR12][R190.64] ;  /* 0x0000000cbeb69981 */ /* 0x0008e2000c1e1100 */
[----:B0-----:R-:W-:-:S04]  /*39a0*/  IADD3 R188, P4, R193, R8, RZ ;  /* 0x00000008c1bc7210 */ /* 0x001fc80007f9e0ff */
[----:B------:R-:W-:Y:S02]  /*39b0*/  LEA.HI.X.SX32 R189, R193, R7, 0x1, P4 ;  /* 0x00000007c1bd7211 */ /* 0x000fe400020f0eff */
[----:B------:R-:W0:Y:S01]  /*39c0*/  LDC R193, c[0x0][0x238] ;  /* 0x00008e00ffc17b82 */ /* 0x000e220000000800 */
[C---:B------:R-:W-:Y:S02]  /*39d0*/  ISETP.GE.AND P2, PT, R252.reuse, UR14, PT ;  /* 0x0000000efc007c0c */ /* 0x040fe4000bf46270 */
[----:B------:R5:W3:Y:S01]  /*39e0*/  @!P0 LDG.E.U8 R181, desc[UR12][R188.64] ;  /* 0x0000000cbcb58981 */ /* 0x000ae2000c1e1100 */
[----:B-1----:R-:W-:-:S05]  /*39f0*/  IMAD R192, R252, R192, RZ ;  /* 0x000000c0fcc07224 */ /* 0x002fca00078e02ff */
[----:B----4-:R-:W-:-:S04]  /*3a00*/  IADD3 R190, P3, R192, R8, RZ ;  /* 0x00000008c0be7210 */ /* 0x010fc80007f7e0ff */
[----:B------:R-:W-:Y:S02]  /*3a10*/  LEA.HI.X.SX32 R191, R192, R7, 0x1, P3 ;  /* 0x00000007c0bf7211 */ /* 0x000fe400018f0eff */
[----:B------:R-:W1:Y:S03]  /*3a20*/  LDC R192, c[0x0][0x238] ;  /* 0x00008e00ffc07b82 */ /* 0x000e660000000800 */
[----:B------:R4:W3:Y:S01]  /*3a30*/  @!P2 LDG.E.U8 R209, desc[UR12][R190.64] ;  /* 0x0000000cbed1a981 */ /* 0x0008e2000c1e1100 */
[----:B0-----:R-:W-:-:S05]  /*3a40*/  IMAD R193, R251, R193, RZ ;  /* 0x000000c1fbc17224 */ /* 0x001fca00078e02ff */
[----:B-----5:R-:W-:-:S04]  /*3a50*/  IADD3 R188, P4, R193, R8, RZ ;  /* 0x00000008c1bc7210 */ /* 0x020fc80007f9e0ff */
[----:B------:R-:W-:Y:S02]  /*3a60*/  LEA.HI.X.SX32 R189, R193, R7, 0x1, P4 ;  /* 0x00000007c1bd7211 */ /* 0x000fe400020f0eff */
[----:B------:R-:W0:Y:S01]  /*3a70*/  LDC R193, c[0x0][0x238] ;  /* 0x00008e00ffc17b82 */ /* 0x000e220000000800 */
[----:B-1----:R-:W-:-:S05]  /*3a80*/  IMAD R192, R250, R192, RZ ;  /* 0x000000c0fac07224 */ /* 0x002fca00078e02ff */
[----:B----4-:R-:W-:-:S04]  /*3a90*/  IADD3 R190, P3, R192, R8, RZ ;  /* 0x00000008c0be7210 */ /* 0x010fc80007f7e0ff */
[----:B------:R-:W-:Y:S02]  /*3aa0*/  LEA.HI.X.SX32 R191, R192, R7, 0x1, P3 ;  /* 0x00000007c0bf7211 */ /* 0x000fe400018f0eff */
[----:B------:R-:W1:Y:S01]  /*3ab0*/  LDC R192, c[0x0][0x238] ;  /* 0x00008e00ffc07b82 */ /* 0x000e620000000800 */
[----:B------:R-:W-:Y:S02]  /*3ac0*/  ISETP.GE.AND P1, PT, R251, UR14, PT ;  /* 0x0000000efb007c0c */ /* 0x000fe4000bf26270 */
[----:B------:R-:W-:Y:S01]  /*3ad0*/  ISETP.GE.AND P0, PT, R250, UR14, PT ;  /* 0x0000000efa007c0c */ /* 0x000fe2000bf06270 */
[----:B0-----:R-:W-:-:S10]  /*3ae0*/  IMAD R193, R249, R193, RZ ;  /* 0x000000c1f9c17224 */ /* 0x001fd400078e02ff */
[----:B------:R0:W4:Y:S04]  /*3af0*/  @!P1 LDG.E.U8 R203, desc[UR12][R188.64] ;  /* 0x0000000cbccb9981 */ /* 0x000128000c1e1100 */
[----:B------:R5:W4:Y:S01]  /*3b00*/  @!P0 LDG.E.U8 R207, desc[UR12][R190.64] ;  /* 0x0000000cbecf8981 */ /* 0x000b22000c1e1100 */
[----:B-1----:R-:W-:Y:S01]  /*3b10*/  IMAD R192, R248, R192, RZ ;  /* 0x000000c0f8c07224 */ /* 0x002fe200078e02ff */
[----:B0-----:R-:W-:-:S04]  /*3b20*/  IADD3 R188, P4, R193, R8, RZ ;  /* 0x00000008c1bc7210 */ /* 0x001fc80007f9e0ff */
[C---:B-----5:R-:W-:Y:S02]  /*3b30*/  IADD3 R190, P3, R192.reuse, R8, RZ ;  /* 0x00000008c0be7210 */ /* 0x060fe40007f7e0ff */
[-C--:B------:R-:W-:Y:S02]  /*3b40*/  LEA.HI.X.SX32 R189, R193, R7.reuse, 0x1, P4 ;  /* 0x00000007c1bd7211 */ /* 0x080fe400020f0eff */
[----:B------:R-:W-:Y:S01]  /*3b50*/  LEA.HI.X.SX32 R191, R192, R7, 0x1, P3 ;  /* 0x00000007c0bf7211 */ /* 0x000fe200018f0eff */
[----:B------:R-:W0:Y:S08]  /*3b60*/  LDC R193, c[0x0][0x238] ;  /* 0x00008e00ffc17b82 */ /* 0x000e300000000800 */
[----:B------:R-:W1:Y:S01]  /*3b70*/  LDC R192, c[0x0][0x238] ;  /* 0x00008e00ffc07b82 */ /* 0x000e620000000800 */
[----:B------:R-:W-:-:S02]  /*3b80*/  ISETP.GE.AND P2, PT, R249, UR14, PT ;  /* 0x0000000ef9007c0c */ /* 0x000fc4000bf46270 */
[----:B------:R-:W-:-:S11]  /*3b90*/  ISETP.GE.AND P1, PT, R248, UR14, PT ;  /* 0x0000000ef8007c0c */ /* 0x000fd6000bf26270 */
[----:B------:R5:W4:Y:S01]  /*3ba0*/  @!P2 LDG.E.U8 R202, desc[UR12][R188.64] ;  /* 0x0000000cbccaa981 */ /* 0x000b22000c1e1100 */
[----:B0-----:R-:W-:-:S03]  /*3bb0*/  IMAD R193, R247, R193, RZ ;  /* 0x000000c1f7c17224 */ /* 0x001fc600078e02ff */
[----:B------:R0:W4:Y:S01]  /*3bc0*/  @!P1 LDG.E.U8 R201, desc[UR12][R190.64] ;  /* 0x0000000cbec99981 */ /* 0x000122000c1e1100 */
[----:B-1----:R-:W-:Y:S01]  /*3bd0*/  IMAD R192, R246, R192, RZ ;  /* 0x000000c0f6c07224 */ /* 0x002fe200078e02ff */
[----:B-----5:R-:W-:-:S04]  /*3be0*/  IADD3 R188, P4, R193, R8, RZ ;  /* 0x00000008c1bc7210 */ /* 0x020fc80007f9e0ff */
[C---:B0-----:R-:W-:Y:S02]  /*3bf0*/  IADD3 R190, P3, R192.reuse, R8, RZ ;  /* 0x00000008c0be7210 */ /* 0x041fe40007f7e0ff */
[-C--:B------:R-:W-:Y:S02]  /*3c00*/  LEA.HI.X.SX32 R189, R193, R7.reuse, 0x1, P4 ;  /* 0x00000007c1bd7211 */ /* 0x080fe400020f0eff */
[----:B------:R-:W-:Y:S01]  /*3c10*/  LEA.HI.X.SX32 R191, R192, R7, 0x1, P3 ;  /* 0x00000007c0bf7211 */ /* 0x000fe200018f0eff */
[----:B------:R-:W0:Y:S08]  /*3c20*/  LDC R193, c[0x0][0x238] ;  /* 0x00008e00ffc17b82 */ /* 0x000e300000000800 */
[----:B------:R-:W1:Y:S01]  /*3c30*/  LDC R192, c[0x0][0x238] ;  /* 0x00008e00ffc07b82 */ /* 0x000e620000000800 */
[----:B------:R-:W-:-:S02]  /*3c40*/  ISETP.GE.AND P0, PT, R247, UR14, PT ;  /* 0x0000000ef7007c0c */ /* 0x000fc4000bf06270 */
[----:B------:R-:W-:Y:S02]  /*3c50*/  ISETP.GE.AND P2, PT, R246, UR14, PT ;  /* 0x0000000ef6007c0c */ /* 0x000fe4000bf46270 */
[----:B------:R-:W-:Y:S02]  /*3c60*/  PRMT R183, RZ, 0x7610, R183 ;  /* 0x00007610ffb77816 */ /* 0x000fe400000000b7 */
[----:B------:R-:W-:Y:S02]  /*3c70*/  ISETP.GE.AND P1, PT, R245, UR14, PT ;  /* 0x0000000ef5007c0c */ /* 0x000fe4000bf26270 */
[----:B------:R-:W-:-:S05]  /*3c80*/  ISETP.GE.AND P3, PT, R244, UR14, PT ;  /* 0x0000000ef4007c0c */ /* 0x000fca000bf66270 */
[----:B------:R5:W4:Y:S01]  /*3c90*/  @!P0 LDG.E.U8 R184, desc[UR12][R188.64] ;  /* 0x0000000cbcb88981 */ /* 0x000b22000c1e1100 */
[----:B0-----:R-:W-:-:S03]  /*3ca0*/  IMAD R193, R245, R193, RZ ;  /* 0x000000c1f5c17224 */ /* 0x001fc600078e02ff */
[----:B------:R0:W4:Y:S01]  /*3cb0*/  @!P2 LDG.E.U8 R183, desc[UR12][R190.64] ;  /* 0x0000000cbeb7a981 */ /* 0x000122000c1e1100 */
[----:B-1----:R-:W-:Y:S01]  /*3cc0*/  IMAD R192, R244, R192, RZ ;  /* 0x000000c0f4c07224 */ /* 0x002fe200078e02ff */
[----:B-----5:R-:W-:-:S04]  /*3cd0*/  IADD3 R188, P0, R193, R8, RZ ;  /* 0x00000008c1bc7210 */ /* 0x020fc80007f1e0ff */
[C---:B0-----:R-:W-:Y:S02]  /*3ce0*/  IADD3 R190, P2, R192.reuse, R8, RZ ;  /* 0x00000008c0be7210 */ /* 0x041fe40007f5e0ff */
[----:B------:R-:W-:Y:S02]  /*3cf0*/  PRMT R195, RZ, 0x7610, R195 ;  /* 0x00007610ffc37816 */ /* 0x000fe400000000c3 */
[----:B------:R-:W-:Y:S02]  /*3d00*/  PRMT R196, RZ, 0x7610, R196 ;  /* 0x00007610ffc47816 */ /* 0x000fe400000000c4 */
[-C--:B------:R-:W-:Y:S02]  /*3d10*/  LEA.HI.X.SX32 R189, R193, R7.reuse, 0x1, P0 ;  /* 0x00000007c1bd7211 */ /* 0x080fe400000f0eff */
[----:B------:R-:W-:-:S03]  /*3d20*/  LEA.HI.X.SX32 R191, R192, R7, 0x1, P2 ;  /* 0x00000007c0bf7211 */ /* 0x000fc600010f0eff */
[----:B------:R0:W5:Y:S04]  /*3d30*/  @!P1 LDG.E.U8 R195, desc[UR12][R188.64] ;  /* 0x0000000cbcc39981 */ /* 0x000168000c1e1100 */
[----:B------:R1:W5:Y:S01]  /*3d40*/  @!P3 LDG.E.U8 R196, desc[UR12][R190.64] ;  /* 0x0000000cbec4b981 */ /* 0x000362000c1e1100 */
[----:B------:R-:W-:Y:S01]  /*3d50*/  BAR.SYNC.DEFER_BLOCKING 0x0 ;  /* 0x0000000000007b1d */ /* 0x000fe20000010000 */
[----:B------:R-:W-:Y:S02]  /*3d60*/  ISETP.GE.AND P0, PT, R5, UR14, PT ;  /* 0x0000000e05007c0c */ /* 0x000fe4000bf06270 */
[----:B0-----:R-:W-:Y:S02]  /*3d70*/  IADD3 R188, P1, R4, R179, RZ ;  /* 0x000000b304bc7210 */ /* 0x001fe40007f3e0ff */
[----:B------:R-:W-:-:S03]  /*3d80*/  PRMT R198, RZ, 0x7610, R198 ;  /* 0x00007610ffc67816 */ /* 0x000fc600000000c6 */
[C---:B------:R-:W-:Y:S01]  /*3d90*/  IMAD.X R189, R243.reuse, 0x1, R171, P1 ;  /* 0x00000001f3bd7824 */ /* 0x040fe200008e06ab */
[C---:B------:R-:W-:Y:S02]  /*3da0*/  IADD3 R192, P1, R4.reuse, R177, RZ ;  /* 0x000000b104c07210 */ /* 0x040fe40007f3e0ff */
[C---:B-1----:R-:W-:Y:S02]  /*3db0*/  IADD3 R190, P2, R4.reuse, R178, RZ ;  /* 0x000000b204be7210 */ /* 0x042fe40007f5e0ff */
[----:B------:R-:W-:Y:S01]  /*3dc0*/  PRMT R197, RZ, 0x7610, R197 ;  /* 0x00007610ffc57816 */ /* 0x000fe200000000c5 */
[C---:B------:R-:W-:Y:S01]  /*3dd0*/  IMAD.X R193, R243.reuse, 0x1, R167, P1 ;  /* 0x00000001f3c17824 */ /* 0x040fe200008e06a7 */
[----:B------:R-:W-:Y:S01]  /*3de0*/  PRMT R199, RZ, 0x7610, R199 ;  /* 0x00007610ffc77816 */ /* 0x000fe200000000c7 */
[----:B------:R-:W-:Y:S01]  /*3df0*/  IMAD.X R191, R243, 0x1, R169, P2 ;  /* 0x00000001f3bf7824 */ /* 0x000fe200010e06a9 */
[----:B------:R0:W5:Y:S04]  /*3e00*/  @!P0 LDG.E.U8 R198, desc[UR12][R188.64] ;  /* 0x0000000cbcc68981 */ /* 0x000168000c1e1100 */
[----:B------:R1:W5:Y:S04]  /*3e10*/  @!P0 LDG.E.U8 R197, desc[UR12][R190.64] ;  /* 0x0000000cbec58981 */ /* 0x000368000c1e1100 */
[----:B------:R2:W5:Y:S01]  /*3e20*/  @!P0 LDG.E.U8 R199, desc[UR12][R192.64] ;  /* 0x0000000cc0c78981 */ /* 0x000562000c1e1100 */
[----:B0-----:R-:W-:-:S05]  /*3e30*/  IADD3 R188, P1, R4, R176, RZ ;  /* 0x000000b004bc7210 */ /* 0x001fca0007f3e0ff */
[C---:B------:R-:W-:Y:S01]  /*3e40*/  IMAD.X R189, R243.reuse, 0x1, R165, P1 ;  /* 0x00000001f3bd7824 */ /* 0x040fe200008e06a5 */
[----:B-1----:R-:W-:Y:S02]  /*3e50*/  IADD3 R190, P1, R4, R175, RZ ;  /* 0x000000af04be7210 */ /* 0x002fe40007f3e0ff */
[----:B--2---:R-:W-:Y:S02]  /*3e60*/  PRMT R192, RZ, 0x7610, R192 ;  /* 0x00007610ffc07816 */ /* 0x004fe400000000c0 */
[----:B------:R-:W-:Y:S01]  /*3e70*/  PRMT R193, RZ, 0x7610, R193 ;  /* 0x00007610ffc17816 */ /* 0x000fe200000000c1 */
[----:B------:R-:W-:-:S03]  /*3e80*/  IMAD.X R191, R243, 0x1, R163, P1 ;  /* 0x00000001f3bf7824 */ /* 0x000fc600008e06a3 */
[----:B------:R0:W2:Y:S04]  /*3e90*/  @!P0 LDG.E.U8 R192, desc[UR12][R188.64] ;  /* 0x0000000cbcc08981 */ /* 0x0000a8000c1e1100 */
[----:B------:R1:W2:Y:S01]  /*3ea0*/  @!P0 LDG.E.U8 R193, desc[UR12][R190.64] ;  /* 0x0000000cbec18981 */ /* 0x0002a2000c1e1100 */
[----:B0-----:R-:W-:Y:S02]  /*3eb0*/  IADD3 R188, P1, R4, R174, RZ ;  /* 0x000000ae04bc7210 */ /* 0x001fe40007f3e0ff */
[----:B-1----:R-:W-:-:S03]  /*3ec0*/  PRMT R190, RZ, 0x7610, R190 ;  /* 0x00007610ffbe7816 */ /* 0x002fc600000000be */
[----:B------:R-:W-:-:S05]  /*3ed0*/  IMAD.X R189, R243, 0x1, R161, P1 ;  /* 0x00000001f3bd7824 */ /* 0x000fca00008e06a1 */
[----:B------:R0:W2:Y:S01]  /*3ee0*/  @!P0 LDG.E.U8 R190, desc[UR12][R188.64] ;  /* 0x0000000cbcbe8981 */ /* 0x0000a2000c1e1100 */
[----:B------:R-:W-:Y:S02]  /*3ef0*/  PRMT R191, RZ, 0x7610, R191 ;  /* 0x00007610ffbf7816 */ /* 0x000fe400000000bf */
[----:B0-----:R-:W-:-:S05]  /*3f00*/  IADD3 R188, P1, R4, R172, RZ ;  /* 0x000000ac04bc7210 */ /* 0x001fca0007f3e0ff */
        /* <DEDUP_REMOVED lines=64> */
[----:B------:R-:W-:Y:S01]  /*4310*/  IMAD.X R189, R243, 0x1, R213, P1 ;  /* 0x00000001f3bd7824 */ /* 0x000fe200008e06d5 */
[----:B------:R0:W-:Y:S04]  /*4320*/  STS.U8 [R2+UR4+0x2000], R200 ;  /* 0x002000c802007988 */ /* 0x0001e80008000004 */
[----:B------:R1:W2:Y:S01]  /*4330*/  @!P0 LDG.E.U8 R234, desc[UR12][R188.64] ;  /* 0x0000000cbcea8981 */ /* 0x0002a2000c1e1100 */
[----:B0-----:R-:W-:Y:S02]  /*4340*/  PRMT R200, RZ, 0x7610, R200 ;  /* 0x00007610ffc87816 */ /* 0x001fe400000000c8 */
[----:B-1----:R-:W-:-:S05]  /*4350*/  IADD3 R188, P1, R4, R219, RZ ;  /* 0x000000db04bc7210 */ /* 0x002fca0007f3e0ff */
[----:B------:R-:W-:Y:S01]  /*4360*/  IMAD.X R189, R243, 0x1, R217, P1 ;  /* 0x00000001f3bd7824 */ /* 0x000fe200008e06d9 */
[----:B------:R0:W-:Y:S04]  /*4370*/  STS.U8 [R2+UR4+0x2002], R194 ;  /* 0x002002c202007988 */ /* 0x0001e80008000004 */
[----:B------:R1:W2:Y:S01]  /*4380*/  @!P0 LDG.E.U8 R200, desc[UR12][R188.64] ;  /* 0x0000000cbcc88981 */ /* 0x0002a2000c1e1100 */
[----:B0-----:R-:W-:Y:S02]  /*4390*/  PRMT R194, RZ, 0x7610, R194 ;  /* 0x00007610ffc27816 */ /* 0x001fe400000000c2 */
[----:B-1----:R-:W-:-:S05]  /*43a0*/  IADD3 R188, P1, R4, R223, RZ ;  /* 0x000000df04bc7210 */ /* 0x002fca0007f3e0ff */
[----:B------:R-:W-:-:S05]  /*43b0*/  IMAD.X R189, R243, 0x1, R221, P1 ;  /* 0x00000001f3bd7824 */ /* 0x000fca00008e06dd */
[----:B------:R0:W2:Y:S01]  /*43c0*/  @!P0 LDG.E.U8 R194, desc[UR12][R188.64] ;  /* 0x0000000cbcc28981 */ /* 0x0000a2000c1e1100 */
[----:B------:R-:W-:-:S03]  /*43d0*/  PRMT R241, RZ, 0x7610, R241 ;  /* 0x00007610fff17816 */ /* 0x000fc600000000f1 */
[----:B------:R1:W-:Y:S01]  /*43e0*/  STS.U8 [R2+UR4+0x2006], R186 ;  /* 0x002006ba02007988 */ /* 0x0003e20008000004 */
[----:B0-----:R-:W-:-:S05]  /*43f0*/  IADD3 R188, P1, R4, R227, RZ ;  /* 0x000000e304bc7210 */ /* 0x001fca0007f3e0ff */
[C---:B------:R-:W-:Y:S01]  /*4400*/  IMAD.X R189, R243.reuse, 0x1, R225, P1 ;  /* 0x00000001f3bd7824 */ /* 0x040fe200008e06e1 */
[----:B-1----:R-:W-:Y:S01]  /*4410*/  IADD3 R186, P1, R4, R231, RZ ;  /* 0x000000e704ba7210 */ /* 0x002fe20007f3e0ff */
[----:B------:R0:W-:Y:S04]  /*4420*/  STS.U8 [R2+UR4+0x2004], R187 ;  /* 0x002004bb02007988 */ /* 0x0001e80008000004 */
[----:B------:R1:W2:Y:S01]  /*4430*/  @!P0 LDG.E.U8 R241, desc[UR12][R188.64] ;  /* 0x0000000cbcf18981 */ /* 0x0002a2000c1e1100 */
[----:B0-----:R-:W-:Y:S01]  /*4440*/  IMAD.X R187, R243, 0x1, R229, P1 ;  /* 0x00000001f3bb7824 */ /* 0x001fe200008e06e5 */
[----:B-1----:R-:W-:Y:S02]  /*4450*/  PRMT R188, RZ, 0x7610, R188 ;  /* 0x00007610ffbc7816 */ /* 0x002fe400000000bc */
[----:B---3--:R0:W-:Y:S04]  /*4460*/  STS.U8 [R2+UR4+0x2008], R185 ;  /* 0x002008b902007988 */ /* 0x0081e80008000004 */
[----:B------:R1:W3:Y:S01]  /*4470*/  @!P0 LDG.E.U8 R188, desc[UR12][R186.64] ;  /* 0x0000000cbabc8981 */ /* 0x0002e2000c1e1100 */
[----:B0-----:R-:W-:-:S02]  /*4480*/  PRMT R185, RZ, 0x7610, R185 ;  /* 0x00007610ffb97816 */ /* 0x001fc400000000b9 */
[----:B-1----:R-:W-:-:S05]  /*4490*/  IADD3 R186, P1, R4, R235, RZ ;  /* 0x000000eb04ba7210 */ /* 0x002fca0007f3e0ff */
[----:B------:R-:W-:Y:S01]  /*44a0*/  IMAD.X R187, R243, 0x1, R233, P1 ;  /* 0x00000001f3bb7824 */ /* 0x000fe200008e06e9 */
[----:B------:R0:W-:Y:S04]  /*44b0*/  STS.U8 [R2+UR4+0x200a], R182 ;  /* 0x00200ab602007988 */ /* 0x0001e80008000004 */
[----:B------:R1:W3:Y:S01]  /*44c0*/  @!P0 LDG.E.U8 R185, desc[UR12][R186.64] ;  /* 0x0000000cbab98981 */ /* 0x0002e2000c1e1100 */
[----:B0-----:R-:W-:Y:S02]  /*44d0*/  PRMT R182, RZ, 0x7610, R182 ;  /* 0x00007610ffb67816 */ /* 0x001fe400000000b6 */
[----:B-1----:R-:W-:-:S05]  /*44e0*/  IADD3 R186, P1, R4, R237, RZ ;  /* 0x000000ed04ba7210 */ /* 0x002fca0007f3e0ff */
[----:B------:R-:W-:Y:S01]  /*44f0*/  IMAD.X R187, R243, 0x1, R236, P1 ;  /* 0x00000001f3bb7824 */ /* 0x000fe200008e06ec */
[----:B------:R0:W-:Y:S04]  /*4500*/  STS.U8 [R2+UR4+0x200c], R181 ;  /* 0x00200cb502007988 */ /* 0x0001e80008000004 */
[----:B------:R1:W3:Y:S01]  /*4510*/  @!P0 LDG.E.U8 R182, desc[UR12][R186.64] ;  /* 0x0000000cbab68981 */ /* 0x0002e2000c1e1100 */
[----:B0-----:R-:W-:Y:S02]  /*4520*/  PRMT R181, RZ, 0x7610, R181 ;  /* 0x00007610ffb57816 */ /* 0x001fe400000000b5 */
[----:B-1----:R-:W-:-:S05]  /*4530*/  IADD3 R186, P1, R4, R239, RZ ;  /* 0x000000ef04ba7210 */ /* 0x002fca0007f3e0ff */
[----:B------:R-:W-:-:S05]  /*4540*/  IMAD.X R187, R243, 0x1, R238, P1 ;  /* 0x00000001f3bb7824 */ /* 0x000fca00008e06ee */
[----:B------:R0:W3:Y:S01]  /*4550*/  @!P0 LDG.E.U8 R181, desc[UR12][R186.64] ;  /* 0x0000000cbab58981 */ /* 0x0000e2000c1e1100 */
[----:B------:R-:W-:Y:S02]  /*4560*/  PRMT R189, RZ, 0x7610, R189 ;  /* 0x00007610ffbd7816 */ /* 0x000fe400000000bd */
[----:B0-----:R-:W-:Y:S01]  /*4570*/  IADD3 R186, P1, R4, R242, RZ ;  /* 0x000000f204ba7210 */ /* 0x001fe20007f3e0ff */
[----:B------:R0:W-:Y:S04]  /*4580*/  STS.U8 [R2+UR4+0x200e], R209 ;  /* 0x00200ed102007988 */ /* 0x0001e80008000004 */
[----:B------:R-:W-:-:S05]  /*4590*/  IMAD.X R187, R243, 0x1, R240, P1 ;  /* 0x00000001f3bb7824 */ /* 0x000fca00008e06f0 */
[----:B------:R1:W3:Y:S01]  /*45a0*/  @!P0 LDG.E.U8 R189, desc[UR12][R186.64] ;  /* 0x0000000cbabd8981 */ /* 0x0002e2000c1e1100 */
[----:B0-----:R-:W-:-:S05]  /*45b0*/  LOP3.LUT R209, R2, 0x10, RZ, 0x3c, !PT ;  /* 0x0000001002d17812 */ /* 0x001fca00078e3cff */
[----:B----4-:R0:W-:Y:S01]  /*45c0*/  STS.U8 [R209+UR4+0x2000], R203 ;  /* 0x002000cbd1007988 */ /* 0x0101e20008000004 */
[----:B-1----:R-:W-:-:S05]  /*45d0*/  IADD3 R186, P1, R4, R3, RZ ;  /* 0x0000000304ba7210 */ /* 0x002fca0007f3e0ff */
[----:B------:R-:W-:Y:S01]  /*45e0*/  IMAD.X R187, R243, 0x1, R173, P1 ;  /* 0x00000001f3bb7824 */ /* 0x000fe200008e06ad */
[----:B0-----:R-:W-:-:S06]  /*45f0*/  PRMT R203, RZ, 0x7610, R203 ;  /* 0x00007610ffcb7816 */ /* 0x001fcc00000000cb */
[----:B------:R-:W4:Y:S04]  /*4600*/  @!P0 LDG.E.U8 R203, desc[UR12][R186.64] ;  /* 0x0000000cbacb8981 */ /* 0x000f28000c1e1100 */
[----:B------:R-:W-:Y:S04]  /*4610*/  STS.U8 [R209+UR4+0x2002], R207 ;  /* 0x002002cfd1007988 */ /* 0x000fe80008000004 */
[----:B------:R-:W-:Y:S04]  /*4620*/  STS.U8 [R209+UR4+0x2004], R202 ;  /* 0x002004cad1007988 */ /* 0x000fe80008000004 */
[----:B------:R-:W-:Y:S04]  /*4630*/  STS.U8 [R209+UR4+0x2006], R201 ;  /* 0x002006c9d1007988 */ /* 0x000fe80008000004 */
[----:B------:R-:W-:Y:S04]  /*4640*/  STS.U8 [R209+UR4+0x2008], R184 ;  /* 0x002008b8d1007988 */ /* 0x000fe80008000004 */
[----:B------:R0:W-:Y:S04]  /*4650*/  STS.U8 [R209+UR4+0x200a], R183 ;  /* 0x00200ab7d1007988 */ /* 0x0001e80008000004 */
[----:B-----5:R1:W-:Y:S04]  /*4660*/  STS.U8 [R209+UR4+0x200c], R195 ;  /* 0x00200cc3d1007988 */ /* 0x0203e80008000004 */
[----:B------:R1:W-:Y:S01]  /*4670*/  STS.U8 [R209+UR4+0x200e], R196 ;  /* 0x00200ec4d1007988 */ /* 0x0003e20008000004 */
[----:B------:R-:W-:Y:S01]  /*4680*/  USHF.L.U32 UR6, UR7, 0x5, URZ ;  /* 0x0000000507067899 */ /* 0x000fe2000800063f */
[----:B------:R-:W-:-:S02]  /*4690*/  UMOV UR11, 0xc0000010 ;  /* 0xc0000010000b7882 */ /* 0x000fc40000000000 */
[----:B------:R1:W-:Y:S01]  /*46a0*/  STS.U8 [R0+UR4+0x1e00], R198 ;  /* 0x001e00c600007988 */ /* 0x0003e20008000004 */
[----:B------:R-:W-:Y:S01]  /*46b0*/  UMOV UR9, 0xc0000010 ;  /* 0xc000001000097882 */ /* 0x000fe20000000000 */
[----:B------:R-:W-:Y:S01]  /*46c0*/  IADD3 R175, P5, R175, UR16, RZ ;  /* 0x00000010afaf7c10 */ /* 0x000fe2000ffbe0ff */
[----:B0-----:R-:W0:Y:S01]  /*46d0*/  LDC R183, c[0x0][0x238] ;  /* 0x00008e00ffb77b82 */ /* 0x001e220000000800 */
[----:B------:R1:W-:Y:S04]  /*46e0*/  STS.U8 [R0+UR4+0x1d00], R197 ;  /* 0x001d00c500007988 */ /* 0x0003e80008000004 */
[----:B------:R1:W-:Y:S04]  /*46f0*/  STS.U8 [R0+UR4+0x1c00], R199 ;  /* 0x001c00c700007988 */ /* 0x0003e80008000004 */
[----:B--2---:R1:W-:Y:S04]  /*4700*/  STS.U8 [R0+UR4+0x1b00], R192 ;  /* 0x001b00c000007988 */ /* 0x0043e80008000004 */
[----:B------:R1:W-:Y:S04]  /*4710*/  STS.U8 [R0+UR4+0x1a00], R193 ;  /* 0x001a00c100007988 */ /* 0x0003e80008000004 */
        /* <DEDUP_REMOVED lines=21> */
[----:B---3--:R1:W-:Y:S04]  /*4870*/  STS.U8 [R0+UR4+0x400], R188 ;  /* 0x000400bc00007988 */ /* 0x0083e80008000004 */
[----:B------:R1:W-:Y:S04]  /*4880*/  STS.U8 [R0+UR4+0x300], R185 ;  /* 0x000300b900007988 */ /* 0x0003e80008000004 */
[----:B------:R1:W-:Y:S04]  /*4890*/  STS.U8 [R0+UR4+0x200], R182 ;  /* 0x000200b600007988 */ /* 0x0003e80008000004 */
[----:B------:R1:W-:Y:S04]  /*48a0*/  STS.U8 [R0+UR4+0x100], R181 ;  /* 0x000100b500007988 */ /* 0x0003e80008000004 */
[----:B------:R1:W-:Y:S04]  /*48b0*/  STS.U8 [R0+UR4], R189 ;  /* 0x000000bd00007988 */ /* 0x0003e80008000004 */
[----:B----4-:R1:W-:Y:S01]  /*48c0*/  STS.U8 [R0+UR4+0x1f00], R203 ;  /* 0x001f00cb00007988 */ /* 0x0103e20008000004 */
[----:B------:R2:W-:Y:S06]  /*48d0*/  MEMBAR.ALL.CTA ;  /* 0x0000000000007992 */ /* 0x0005ec0000008000 */
[----:B--2---:R-:W2:Y:S01]  /*48e0*/  FENCE.VIEW.ASYNC.S ;  /* 0x00000000000073c6 */ /* 0x004ea20000000000 */
[----:B------:R-:W-:-:S04]  /*48f0*/  ULOP3.LUT UR6, UR6, 0x80, URZ, 0xc0, !UPT ;  /* 0x0000008006067892 */ /* 0x000fc8000f8ec03f */
[----:B------:R-:W-:Y:S01]  /*4900*/  ULEA.HI UR6, UR15, UR6, URZ, 0x1c ;  /* 0x000000060f067291 */ /* 0x000fe2000f8fe03f */
[----:B--2---:R-:W-:Y:S03]  /*4910*/  BAR.SYNC.DEFER_BLOCKING 0x0 ;  /* 0x0000000000007b1d */ /* 0x004fe60000010000 */
[----:B------:R-:W-:-:S03]  /*4920*/  ULOP3.LUT UR8, UR6, 0x3fff, URZ, 0xc0, !UPT ;  /* 0x00003fff06087892 */ /* 0x000fc6000f8ec03f */
[----:B------:R-:W-:-:S06]  /*4930*/  WARPGROUP.ARRIVE ;  /* 0x00000000000079c5 */ /* 0x000fcc0000000000 */
[----:B------:R-:W-:Y:S01]  /*4940*/  QGMMA.64x256x32.F32.E4M3.E4M3 R24, gdesc[UR8], R24, gsb0 ;  /* 0x03e00000081879f3 */ /* 0x000fe20008000818 */
[----:B------:R-:W-:Y:S02]  /*4950*/  IADD3.X R163, R163, UR17, RZ, P5, !PT ;  /* 0x00000011a3a37c10 */ /* 0x000fe4000affe4ff */
[----:B------:R-:W-:Y:S02]  /*4960*/  IADD3 R162, P5, R162, UR16, RZ ;  /* 0x00000010a2a27c10 */ /* 0x000fe4000ffbe0ff */
[----:B------:R-:W-:Y:S02]  /*4970*/  IADD3 R3, P0, R3, UR16, RZ ;  /* 0x0000001003037c10 */ /* 0x000fe4000ff1e0ff */
[----:B------:R-:W-:Y:S02]  /*4980*/  IADD3 R179, P1, R179, UR16, RZ ;  /* 0x00000010b3b37c10 */ /* 0x000fe4000ff3e0ff */
[----:B------:R-:W-:Y:S02]  /*4990*/  IADD3 R178, P2, R178, UR16, RZ ;  /* 0x00000010b2b27c10 */ /* 0x000fe4000ff5e0ff */
[----:B------:R-:W-:-:S02]  /*49a0*/  IADD3 R177, P3, R177, UR16, RZ ;  /* 0x00000010b1b17c10 */ /* 0x000fc4000ff7e0ff */
[----:B------:R-:W-:Y:S02]  /*49b0*/  IADD3.X R21, R21, UR17, RZ, P5, !PT ;  /* 0x0000001115157c10 */ /* 0x000fe4000affe4ff */
[----:B------:R-:W-:Y:S02]  /*49c0*/  IADD3 R20, P5, R20, UR16, RZ ;  /* 0x0000001014147c10 */ /* 0x000fe4000ffbe0ff */
[----:B------:R-:W-:Y:S02]  /*49d0*/  IADD3 R176, P4, R176, UR16, RZ ;  /* 0x00000010b0b07c10 */ /* 0x000fe4000ff9e0ff */
[----:B------:R-:W-:Y:S02]  /*49e0*/  IADD3.X R173, R173, UR17, RZ, P0, !PT ;  /* 0x00000011adad7c10 */ /* 0x000fe400087fe4ff */
[----:B------:R-:W-:Y:S02]  /*49f0*/  IADD3.X R171, R171, UR17, RZ, P1, !PT ;  /* 0x00000011abab7c10 */ /* 0x000fe40008ffe4ff */
[----:B------:R-:W-:-:S02]  /*4a00*/  IADD3.X R169, R169, UR17, RZ, P2, !PT ;  /* 0x00000011a9a97c10 */ /* 0x000fc400097fe4ff */
[----:B------:R-:W-:Y:S02]  /*4a10*/  IADD3.X R167, R167, UR17, RZ, P3, !PT ;  /* 0x00000011a7a77c10 */ /* 0x000fe40009ffe4ff */
[----:B------:R-:W-:Y:S02]  /*4a20*/  IADD3 R174, P6, R174, UR16, RZ ;  /* 0x00000010aeae7c10 */ /* 0x000fe4000ffde0ff */
[----:B------:R-:W-:Y:S02]  /*4a30*/  IADD3 R172, P0, R172, UR16, RZ ;  /* 0x00000010acac7c10 */ /* 0x000fe4000ff1e0ff */
[----:B------:R-:W-:Y:S02]  /*4a40*/  IADD3 R170, P1, R170, UR16, RZ ;  /* 0x00000010aaaa7c10 */ /* 0x000fe4000ff3e0ff */
[----:B------:R-:W-:Y:S02]  /*4a50*/  IADD3 R168, P2, R168, UR16, RZ ;  /* 0x00000010a8a87c10 */ /* 0x000fe4000ff5e0ff */
[----:B------:R-:W-:Y:S01]  /*4a60*/  IADD3 R166, P3, R166, UR16, RZ ;  /* 0x00000010a6a67c10 */ /* 0x000fe2000ff7e0ff */
[----:B------:R-:W-:Y:S01]  /*4a70*/  VIADD R6, R6, 0xffffffff ;  /* 0xffffffff06067836 */ /* 0x000fe20000000000 */
[----:B------:R-:W-:-:S02]  /*4a80*/  IADD3.X R11, R11, UR17, RZ, P5, !PT ;  /* 0x000000110b0b7c10 */ /* 0x000fc4000affe4ff */
[----:B------:R-:W-:Y:S02]  /*4a90*/  IADD3.X R165, R165, UR17, RZ, P4, !PT ;  /* 0x00000011a5a57c10 */ /* 0x000fe4000a7fe4ff */
[----:B------:R-:W-:Y:S02]  /*4aa0*/  IADD3 R227, P5, R227, UR16, RZ ;  /* 0x00000010e3e37c10 */ /* 0x000fe4000ffbe0ff */
[----:B------:R-:W-:Y:S02]  /*4ab0*/  IADD3 R164, P4, R164, UR16, RZ ;  /* 0x00000010a4a47c10 */ /* 0x000fe4000ff9e0ff */
[----:B------:R-:W-:Y:S02]  /*4ac0*/  IADD3.X R161, R161, UR17, RZ, P6, !PT ;  /* 0x00000011a1a17c10 */ /* 0x000fe4000b7fe4ff */
[----:B------:R-:W-:Y:S02]  /*4ad0*/  IADD3.X R159, R159, UR17, RZ, P0, !PT ;  /* 0x000000119f9f7c10 */ /* 0x000fe400087fe4ff */
[----:B------:R-:W-:-:S02]  /*4ae0*/  IADD3.X R157, R157, UR17, RZ, P1, !PT ;  /* 0x000000119d9d7c10 */ /* 0x000fc40008ffe4ff */
[----:B------:R-:W-:Y:S02]  /*4af0*/  IADD3.X R155, R155, UR17, RZ, P2, !PT ;  /* 0x000000119b9b7c10 */ /* 0x000fe400097fe4ff */
[----:B------:R-:W-:Y:S02]  /*4b00*/  IADD3.X R153, R153, UR17, RZ, P3, !PT ;  /* 0x0000001199997c10 */ /* 0x000fe40009ffe4ff */
[----:B------:R-:W-:Y:S02]  /*4b10*/  IADD3 R160, P6, R160, UR16, RZ ;  /* 0x00000010a0a07c10 */ /* 0x000fe4000ffde0ff */
[----:B------:R-:W-:Y:S02]  /*4b20*/  IADD3 R158, P0, R158, UR16, RZ ;  /* 0x000000109e9e7c10 */ /* 0x000fe4000ff1e0ff */
[----:B------:R-:W-:Y:S02]  /*4b30*/  IADD3 R156, P1, R156, UR16, RZ ;  /* 0x000000109c9c7c10 */ /* 0x000fe4000ff3e0ff */
[----:B------:R-:W-:-:S02]  /*4b40*/  IADD3 R154, P2, R154, UR16, RZ ;  /* 0x000000109a9a7c10 */ /* 0x000fc4000ff5e0ff */
[----:B------:R-:W-:Y:S02]  /*4b50*/  IADD3 R152, P3, R152, UR16, RZ ;  /* 0x0000001098987c10 */ /* 0x000fe4000ff7e0ff */
[----:B------:R-:W-:Y:S02]  /*4b60*/  IADD3.X R225, R225, UR17, RZ, P5, !PT ;  /* 0x00000011e1e17c10 */ /* 0x000fe4000affe4ff */
[----:B------:R-:W-:Y:S02]  /*4b70*/  IADD3.X R23, R23, UR17, RZ, P4, !PT ;  /* 0x0000001117177c10 */ /* 0x000fe4000a7fe4ff */
[----:B------:R-:W-:Y:S02]  /*4b80*/  ISETP.NE.U32.AND P5, PT, R6, RZ, PT ;  /* 0x000000ff0600720c */ /* 0x000fe40003fa5070 */
[----:B------:R-:W-:Y:S02]  /*4b90*/  IADD3 R22, P4, R22, UR16, RZ ;  /* 0x0000001016167c10 */ /* 0x000fe4000ff9e0ff */
[----:B------:R-:W-:-:S02]  /*4ba0*/  IADD3.X R19, R19, UR17, RZ, P6, !PT ;  /* 0x0000001113137c10 */ /* 0x000fc4000b7fe4ff */
[----:B------:R-:W-:Y:S02]  /*4bb0*/  IADD3.X R17, R17, UR17, RZ, P0, !PT ;  /* 0x0000001111117c10 */ /* 0x000fe400087fe4ff */
[----:B------:R-:W-:Y:S02]  /*4bc0*/  IADD3.X R15, R15, UR17, RZ, P1, !PT ;  /* 0x000000110f0f7c10 */ /* 0x000fe40008ffe4ff */
[----:B------:R-:W-:Y:S02]  /*4bd0*/  IADD3.X R14, R14, UR17, RZ, P2, !PT ;  /* 0x000000110e0e7c10 */ /* 0x000fe400097fe4ff */
[----:B------:R-:W-:Y:S02]  /*4be0*/  IADD3.X R13, R13, UR17, RZ, P3, !PT ;  /* 0x000000110d0d7c10 */ /* 0x000fe40009ffe4ff */
[----:B------:R-:W-:Y:S02]  /*4bf0*/  IADD3 R18, P6, R18, UR16, RZ ;  /* 0x0000001012127c10 */ /* 0x000fe4000ffde0ff */
[----:B------:R-:W-:-:S02]  /*4c00*/  IADD3 R16, P0, R16, UR16, RZ ;  /* 0x0000001010107c10 */ /* 0x000fc4000ff1e0ff */
[----:B------:R-:W-:Y:S02]  /*4c10*/  IADD3 R211, P1, R211, UR16, RZ ;  /* 0x00000010d3d37c10 */ /* 0x000fe4000ff3e0ff */
[----:B------:R-:W-:Y:S02]  /*4c20*/  IADD3 R215, P2, R215, UR16, RZ ;  /* 0x00000010d7d77c10 */ /* 0x000fe4000ff5e0ff */
[----:B------:R-:W-:Y:S01]  /*4c30*/  IADD3 R219, P3, R219, UR16, RZ ;  /* 0x00000010dbdb7c10 */ /* 0x000fe2000ff7e0ff */
[----:B0-----:R-:W-:Y:S01]  /*4c40*/  IMAD.SHL.U32 R183, R183, 0x20, RZ ;  /* 0x00000020b7b77824 */ /* 0x001fe200078e00ff */
[----:B------:R-:W-:Y:S02]  /*4c50*/  IADD3.X R12, R12, UR17, RZ, P4, !PT ;  /* 0x000000110c0c7c10 */ /* 0x000fe4000a7fe4ff */
        /* <DEDUP_REMOVED lines=10> */
[----:B------:R-:W-:Y:S02]  /*4d00*/  IADD3 R242, P3, R242, UR16, RZ ;  /* 0x00000010f2f27c10 */ /* 0x000fe4000ff7e0ff */
[----:B------:R-:W-:Y:S01]  /*4d10*/  IADD3.X R221, R221, UR17, RZ, P4, !PT ;  /* 0x00000011dddd7c10 */ /* 0x000fe2000a7fe4ff */
[----:B------:R-:W-:Y:S01]  /*4d20*/  UIADD3 UR14, UR14, -0x20, URZ ;  /* 0xffffffe00e0e7890 */ /* 0x000fe2000fffe03f */
[----:B------:R-:W-:Y:S02]  /*4d30*/  IADD3 R8, P4, R183, R8, RZ ;  /* 0x00000008b7087210 */ /* 0x000fe40007f9e0ff */
[----:B------:R-:W-:-:S02]  /*4d40*/  IADD3.X R229, R229, UR17, RZ, P6, !PT ;  /* 0x00000011e5e57c10 */ /* 0x000fc4000b7fe4ff */
[----:B------:R-:W-:Y:S02]  /*4d50*/  IADD3.X R233, R233, UR17, RZ, P0, !PT ;  /* 0x00000011e9e97c10 */ /* 0x000fe400087fe4ff */
[----:B------:R-:W-:Y:S02]  /*4d60*/  IADD3.X R236, R236, UR17, RZ, P1, !PT ;  /* 0x00000011ecec7c10 */ /* 0x000fe40008ffe4ff */
[----:B------:R-:W-:Y:S02]  /*4d70*/  IADD3.X R238, R238, UR17, RZ, P2, !PT ;  /* 0x00000011eeee7c10 */ /* 0x000fe400097fe4ff */
[----:B------:R-:W-:Y:S02]  /*4d80*/  IADD3.X R240, R240, UR17, RZ, P3, !PT ;  /* 0x00000011f0f07c10 */ /* 0x000fe40009ffe4ff */
[----:B------:R-:W-:Y:S01]  /*4d90*/  LEA.HI.X.SX32 R7, R183, R7, 0x1, P4 ;  /* 0x00000007b7077211 */ /* 0x000fe200020f0eff */
[----:B------:R-:W-:Y:S02]  /*4da0*/  WARPGROUP.DEPBAR.LE gsb0, 0x0 ;  /* 0x00008000000079c5 */ /* 0x000fe40000010000 */
[----:B-1----:R-:W-:Y:S05]  /*4db0*/  @P5 BRA `(.L_x_1) ;  /* 0xffffffe8000c5947 */ /* 0x002fea000383ffff */
.L_x_0:
[----:B------:R-:W0:Y:S01]  /*4dc0*/  S2R R181, SR_TID.X ;  /* 0x0000000000b57919 */ /* 0x000e220000002100 */
[----:B------:R-:W-:Y:S01]  /*4dd0*/  F2FP.SATFINITE.E4M3.F32.PACK_AB_MERGE_C R24, R25, R24, RZ ;  /* 0x000000181918723e */ /* 0x000fe200048070ff */
[----:B------:R-:W-:Y:S01]  /*4de0*/  ULDC UR6, c[0x0][0x244] ;  /* 0x0000910000067ab9 */ /* 0x000fe20000000800 */
[----:B------:R-:W-:Y:S01]  /*4df0*/  F2FP.SATFINITE.E4M3.F32.PACK_AB_MERGE_C R28, R29, R28, RZ ;  /* 0x0000001c1d1c723e */ /* 0x000fe200048070ff */
[----:B------:R-:W2:Y:S01]  /*4e00*/  LDL.LU R153, [R1] ;  /* 0x0000000001997983 */ /* 0x000ea20000300800 */
[----:B------:R-:W-:Y:S01]  /*4e10*/  F2FP.SATFINITE.E4M3.F32.PACK_AB_MERGE_C R32, R33, R32, RZ ;  /* 0x000000202120723e */ /* 0x000fe200048070ff */
[----:B------:R-:W-:Y:S01]  /*4e20*/  ULDC.64 UR10, c[0x0][0x228] ;  /* 0x00008a00000a7ab9 */ /* 0x000fe20000000a00 */
[----:B------:R-:W-:Y:S01]  /*4e30*/  F2FP.SATFINITE.E4M3.F32.PACK_AB_MERGE_C R26, R27, R26, RZ ;  /* 0x0000001a1b1a723e */ /* 0x000fe200048070ff */
[----:B------:R-:W-:Y:S01]  /*4e40*/  ULDC.64 UR8, c[0x0][0x220] ;  /* 0x0000880000087ab9 */ /* 0x000fe20000000a00 */
[----:B------:R-:W-:Y:S01]  /*4e50*/  F2FP.SATFINITE.E4M3.F32.PACK_AB_MERGE_C R30, R31, R30, RZ ;  /* 0x0000001e1f1e723e */ /* 0x000fe200048070ff */
[----:B------:R-:W-:Y:S01]  /*4e60*/  ULDC UR7, c[0x0][0x248] ;  /* 0x0000920000077ab9 */ /* 0x000fe20000000800 */
[----:B------:R-:W-:-:S02]  /*4e70*/  F2FP.SATFINITE.E4M3.F32.PACK_AB_MERGE_C R34, R35, R34, RZ ;  /* 0x000000222322723e */ /* 0x000fc400048070ff */
[----:B------:R-:W-:Y:S02]  /*4e80*/  F2FP.SATFINITE.E4M3.F32.PACK_AB_MERGE_C R40, R41, R40, RZ ;  /* 0x000000282928723e */ /* 0x000fe400048070ff */
[----:B------:R-:W-:Y:S02]  /*4e90*/  F2FP.SATFINITE.E4M3.F32.PACK_AB_MERGE_C R44, R45, R44, RZ ;  /* 0x0000002c2d2c723e */ /* 0x000fe400048070ff */
[----:B------:R-:W-:Y:S02]  /*4ea0*/  F2FP.SATFINITE.E4M3.F32.PACK_AB_MERGE_C R48, R49, R48, RZ ;  /* 0x000000303130723e */ /* 0x000fe400048070ff */
[----:B------:R-:W-:Y:S02]  /*4eb0*/  F2FP.SATFINITE.E4M3.F32.PACK_AB_MERGE_C R42, R43, R42, RZ ;  /* 0x0000002a2b2a723e */ /* 0x000fe400048070ff */
[----:B------:R-:W-:Y:S02]  /*4ec0*/  F2FP.SATFINITE.E4M3.F32.PACK_AB_MERGE_C R46, R47, R46, RZ ;  /* 0x0000002e2f2e723e */ /* 0x000fe400048070ff */
[----:B------:R-:W-:-:S02]  /*4ed0*/  F2FP.SATFINITE.E4M3.F32.PACK_AB_MERGE_C R50, R51, R50, RZ ;  /* 0x000000323332723e */ /* 0x000fc400048070ff */
[----:B------:R-:W-:Y:S02]  /*4ee0*/  F2FP.SATFINITE.E4M3.F32.PACK_AB_MERGE_C R56, R57, R56, RZ ;  /* 0x000000383938723e */ /* 0x000fe400048070ff */
[----:B------:R-:W-:Y:S02]  /*4ef0*/  F2FP.SATFINITE.E4M3.F32.PACK_AB_MERGE_C R60, R61, R60, RZ ;  /* 0x0000003c3d3c723e */ /* 0x000fe400048070ff */
[----:B------:R-:W-:Y:S02]  /*4f00*/  F2FP.SATFINITE.E4M3.F32.PACK_AB_MERGE_C R64, R65, R64, RZ ;  /* 0x000000404140723e */ /* 0x000fe400048070ff */
[----:B------:R-:W-:Y:S01]  /*4f10*/  F2FP.SATFINITE.E4M3.F32.PACK_AB_MERGE_C R58, R59, R58, RZ ;  /* 0x0000003a3b3a723e */ /* 0x000fe200048070ff */
[----:B0-----:R-:W-:Y:S01]  /*4f20*/  IMAD.SHL.U32 R2, R181, 0x100, RZ ;  /* 0x00000100b5027824 */ /* 0x001fe200078e00ff */
[----:B------:R-:W-:Y:S01]  /*4f30*/  F2FP.SATFINITE.E4M3.F32.PACK_AB_MERGE_C R62, R63, R62, RZ ;  /* 0x0000003e3f3e723e */ /* 0x000fe200048070ff */
[----:B------:R-:W-:Y:S01]  /*4f40*/  IMAD.SHL.U32 R0, R181, 0x10, RZ ;  /* 0x00000010b5007824 */ /* 0x000fe200078e00ff */
[----:B------:R-:W-:Y:S01]  /*4f50*/  F2FP.SATFINITE.E4M3.F32.PACK_AB_MERGE_C R66, R67, R66, RZ ;  /* 0x000000424342723e */ /* 0x000fe200048070ff */
[----:B------:R-:W-:Y:S01]  /*4f60*/  IMAD.SHL.U32 R3, R181, 0x8, RZ ;  /* 0x00000008b5037824 */ /* 0x000fe200078e00ff */
[----:B------:R-:W-:-:S02]  /*4f70*/  LOP3.LUT R5, R2, 0x800, RZ, 0xc0, !PT ;  /* 0x0000080002057812 */ /* 0x000fc400078ec0ff */
[----:B------:R-:W-:Y:S02]  /*4f80*/  LOP3.LUT R2, R0, 0x70, RZ, 0xc0, !PT ;  /* 0x0000007000027812 */ /* 0x000fe400078ec0ff */
[----:B------:R-:W-:Y:S02]  /*4f90*/  LOP3.LUT R3, R3, 0x780, RZ, 0xc0, !PT ;  /* 0x0000078003037812 */ /* 0x000fe400078ec0ff */
[----:B------:R-:W-:Y:S02]  /*4fa0*/  IADD3 R2, R5, UR4, R2 ;  /* 0x0000000405027c10 */ /* 0x000fe4000fffe002 */
[----:B------:R-:W-:Y:S02]  /*4fb0*/  LOP3.LUT R18, R24, 0xffff, RZ, 0xc0, !PT ;  /* 0x0000ffff18127812 */ /* 0x000fe400078ec0ff */
[----:B------:R-:W-:Y:S02]  /*4fc0*/  LOP3.LUT R19, R28, 0xffff, RZ, 0xc0, !PT ;  /* 0x0000ffff1c137812 */ /* 0x000fe400078ec0ff */
[----:B------:R-:W-:-:S02]  /*4fd0*/  LOP3.LUT R32, R32, 0xffff, RZ, 0xc0, !PT ;  /* 0x0000ffff20207812 */ /* 0x000fc400078ec0ff */
[----:B------:R-:W-:Y:S02]  /*4fe0*/  LOP3.LUT R26, R26, 0xffff, RZ, 0xc0, !PT ;  /* 0x0000ffff1a1a7812 */ /* 0x000fe400078ec0ff */
[----:B------:R-:W-:Y:S02]  /*4ff0*/  LOP3.LUT R23, R30, 0xffff, RZ, 0xc0, !PT ;  /* 0x0000ffff1e177812 */ /* 0x000fe400078ec0ff */
[----:B------:R-:W-:Y:S02]  /*5000*/  LOP3.LUT R34, R34, 0xffff, RZ, 0xc0, !PT ;  /* 0x0000ffff22227812 */ /* 0x000fe400078ec0ff */
[----:B------:R-:W-:Y:S02]  /*5010*/  LOP3.LUT R40, R40, 0xffff, RZ, 0xc0, !PT ;  /* 0x0000ffff28287812 */ /* 0x000fe400078ec0ff */
[----:B------:R-:W-:Y:S02]  /*5020*/  LOP3.LUT R29, R44, 0xffff, RZ, 0xc0, !PT ;  /* 0x0000ffff2c1d7812 */ /* 0x000fe400078ec0ff */
[----:B------:R-:W-:Y:S01]  /*5030*/  LOP3.LUT R48, R48, 0xffff, RZ, 0xc0, !PT ;  /* 0x0000ffff30307812 */ /* 0x000fe200078ec0ff */
[----:B------:R-:W-:Y:S01]  /*5040*/  IMAD.IADD R33, R3, 0x1, R2 ;  /* 0x0000000103217824 */ /* 0x000fe200078e0202 */
[----:B------:R-:W-:-:S02]  /*5050*/  LOP3.LUT R42, R42, 0xffff, RZ, 0xc0, !PT ;  /* 0x0000ffff2a2a7812 */ /* 0x000fc400078ec0ff */
[----:B------:R-:W-:Y:S02]  /*5060*/  LOP3.LUT R31, R46, 0xffff, RZ, 0xc0, !PT ;  /* 0x0000ffff2e1f7812 */ /* 0x000fe400078ec0ff */
[----:B------:R-:W-:Y:S02]  /*5070*/  LOP3.LUT R50, R50, 0xffff, RZ, 0xc0, !PT ;  /* 0x0000ffff32327812 */ /* 0x000fe400078ec0ff */
[----:B------:R-:W-:Y:S02]  /*5080*/  F2FP.SATFINITE.E4M3.F32.PACK_AB_MERGE_C R72, R73, R72, RZ ;  /* 0x000000484948723e */ /* 0x000fe400048070ff */
[----:B------:R-:W-:Y:S02]  /*5090*/  F2FP.SATFINITE.E4M3.F32.PACK_AB_MERGE_C R74, R75, R74, RZ ;  /* 0x0000004a4b4a723e */ /* 0x000fe400048070ff */
[----:B------:R-:W-:Y:S02]  /*50a0*/  F2FP.SATFINITE.E4M3.F32.PACK_AB_MERGE_C R76, R77, R76, RZ ;  /* 0x0000004c4d4c723e */ /* 0x000fe400048070ff */
[----:B------:R-:W-:-:S02]  /*50b0*/  F2FP.SATFINITE.E4M3.F32.PACK_AB_MERGE_C R78, R79, R78, RZ ;  /* 0x0000004e4f4e723e */ /* 0x000fc400048070ff */
[----:B------:R-:W-:Y:S02]  /*50c0*/  F2FP.SATFINITE.E4M3.F32.PACK_AB_MERGE_C R80, R81, R80, RZ ;  /* 0x000000505150723e */ /* 0x000fe400048070ff */
[----:B------:R-:W-:Y:S02]  /*50d0*/  F2FP.SATFINITE.E4M3.F32.PACK_AB_MERGE_C R82, R83, R82, RZ ;  /* 0x000000525352723e */ /* 0x000fe400048070ff */
[----:B------:R-:W-:Y:S02]  /*50e0*/  PRMT R3, R32, 0x3340, R1 ;  /* 0x0000334020037816 */ /* 0x000fe40000000001 */
[----:B------:R-:W-:Y:S02]  /*50f0*/  PRMT R4, R18, 0x3340, R19 ;  /* 0x0000334012047816 */ /* 0x000fe40000000013 */
[--C-:B------:R-:W-:Y:S02]  /*5100*/  PRMT R2, R34, 0x3340, R1.reuse ;  /* 0x0000334022027816 */ /* 0x100fe40000000001 */
[----:B------:R-:W-:-:S02]  /*5110*/  PRMT R7, R48, 0x3340, R1 ;  /* 0x0000334030077816 */ /* 0x000fc40000000001 */
[----:B------:R-:W-:Y:S02]  /*5120*/  PRMT R5, R26, 0x3340, R23 ;  /* 0x000033401a057816 */ /* 0x000fe40000000017 */
[----:B------:R-:W-:Y:S02]  /*5130*/  PRMT R6, R40, 0x3340, R29 ;  /* 0x0000334028067816 */ /* 0x000fe4000000001d */
[----:B------:R-:W-:Y:S02]  /*5140*/  F2FP.SATFINITE.E4M3.F32.PACK_AB_MERGE_C R36, R37, R36, RZ ;  /* 0x000000242524723e */ /* 0x000fe400048070ff */
[----:B------:R-:W-:Y:S02]  /*5150*/  PRMT R9, R50, 0x3340, R1 ;  /* 0x0000334032097816 */ /* 0x000fe40000000001 */
[----:B------:R-:W-:Y:S02]  /*5160*/  PRMT R8, R42, 0x3340, R31 ;  /* 0x000033402a087816 */ /* 0x000fe4000000001f */
[----:B------:R-:W-:-:S02]  /*5170*/  LOP3.LUT R56, R56, 0xffff, RZ, 0xc0, !PT ;  /* 0x0000ffff38387812 */ /* 0x000fc400078ec0ff */
[----:B------:R-:W-:Y:S02]  /*5180*/  LOP3.LUT R35, R60, 0xffff, RZ, 0xc0, !PT ;  /* 0x0000ffff3c237812 */ /* 0x000fe400078ec0ff */
[----:B------:R-:W-:Y:S02]  /*5190*/  LOP3.LUT R64, R64, 0xffff, RZ, 0xc0, !PT ;  /* 0x0000ffff40407812 */ /* 0x000fe400078ec0ff */
[----:B------:R-:W-:Y:S02]  /*51a0*/  F2FP.SATFINITE.E4M3.F32.PACK_AB_MERGE_C R38, R39, R38, RZ ;  /* 0x000000262726723e */ /* 0x000fe400048070ff */
[----:B------:R-:W-:Y:S02]  /*51b0*/  LOP3.LUT R58, R58, 0xffff, RZ, 0xc0, !PT ;  /* 0x0000ffff3a3a7812 */ /* 0x000fe400078ec0ff */
[----:B------:R-:W-:Y:S02]  /*51c0*/  LOP3.LUT R37, R62, 0xffff, RZ, 0xc0, !PT ;  /* 0x0000ffff3e257812 */ /* 0x000fe400078ec0ff */
[----:B------:R-:W-:-:S02]  /*51d0*/  LOP3.LUT R66, R66, 0xffff, RZ, 0xc0, !PT ;  /* 0x0000ffff42427812 */ /* 0x000fc400078ec0ff */
[----:B------:R-:W-:Y:S02]  /*51e0*/  PRMT R4, R4, 0x5410, R3 ;  /* 0x0000541004047816 */ /* 0x000fe40000000003 */
[----:B------:R-:W-:Y:S02]  /*51f0*/  LOP3.LUT R72, R72, 0xffff, RZ, 0xc0, !PT ;  /* 0x0000ffff48487812 */ /* 0x000fe400078ec0ff */
[----:B------:R-:W-:Y:S02]  /*5200*/  LOP3.LUT R74, R74, 0xffff, RZ, 0xc0, !PT ;  /* 0x0000ffff4a4a7812 */ /* 0x000fe400078ec0ff */
[----:B------:R-:W-:Y:S02]  /*5210*/  LOP3.LUT R39, R76, 0xffff, RZ, 0xc0, !PT ;  /* 0x0000ffff4c277812 */ /* 0x000fe400078ec0ff */
[----:B------:R-:W-:Y:S02]  /*5220*/  LOP3.LUT R41, R78, 0xffff, RZ, 0xc0, !PT ;  /* 0x0000ffff4e297812 */ /* 0x000fe400078ec0ff */
[----:B------:R-:W-:-:S02]  /*5230*/  LOP3.LUT R80, R80, 0xffff, RZ, 0xc0, !PT ;  /* 0x0000ffff50507812 */ /* 0x000fc400078ec0ff */
[----:B------:R-:W-:Y:S02]  /*5240*/  LOP3.LUT R82, R82, 0xffff, RZ, 0xc0, !PT ;  /* 0x0000ffff52527812 */ /* 0x000fe400078ec0ff */
[----:B------:R-:W-:Y:S02]  /*5250*/  F2FP.SATFINITE.E4M3.F32.PACK_AB_MERGE_C R90, R91, R90, RZ ;  /* 0x0000005a5b5a723e */ /* 0x000fe400048070ff */
[----:B------:R-:W-:Y:S02]  /*5260*/  F2FP.SATFINITE.E4M3.F32.PACK_AB_MERGE_C R94, R95, R94, RZ ;  /* 0x0000005e5f5e723e */ /* 0x000fe400048070ff */
[----:B------:R-:W-:Y:S02]  /*5270*/  F2FP.SATFINITE.E4M3.F32.PACK_AB_MERGE_C R98, R99, R98, RZ ;  /* 0x000000626362723e */ /* 0x000fe400048070ff */
[----:B------:R-:W-:Y:S02]  /*5280*/  PRMT R5, R5, 0x5410, R2 ;  /* 0x0000541005057816 */ /* 0x000fe40000000002 */
[----:B------:R-:W-:-:S02]  /*5290*/  PRMT R3, R6, 0x5410, R7 ;  /* 0x0000541006037816 */ /* 0x000fc40000000007 */
[----:B------:R-:W-:Y:S02]  /*52a0*/  F2FP.SATFINITE.E4M3.F32.PACK_AB_MERGE_C R88, R89, R88, RZ ;  /* 0x000000585958723e */ /* 0x000fe400048070ff */
[----:B------:R-:W-:Y:S02]  /*52b0*/  F2FP.SATFINITE.E4M3.F32.PACK_AB_MERGE_C R92, R93, R92, RZ ;  /* 0x0000005c5d5c723e */ /* 0x000fe400048070ff */
[----:B------:R-:W-:Y:S02]  /*52c0*/  F2FP.SATFINITE.E4M3.F32.PACK_AB_MERGE_C R96, R97, R96, RZ ;  /* 0x000000606160723e */ /* 0x000fe400048070ff */
[----:B------:R-:W-:Y:S02]  /*52d0*/  F2FP.SATFINITE.E4M3.F32.PACK_AB_MERGE_C R106, R107, R106, RZ ;  /* 0x0000006a6b6a723e */ /* 0x000fe400048070ff */
[----:B------:R-:W-:Y:S02]  /*52e0*/  F2FP.SATFINITE.E4M3.F32.PACK_AB_MERGE_C R110, R111, R110, RZ ;  /* 0x0000006e6f6e723e */ /* 0x000fe400048070ff */
[----:B------:R-:W-:-:S02]  /*52f0*/  F2FP.SATFINITE.E4M3.F32.PACK_AB_MERGE_C R114, R115, R114, RZ ;  /* 0x000000727372723e */ /* 0x000fc400048070ff */
[----:B------:R-:W-:Y:S02]  /*5300*/  PRMT R2, R8, 0x5410, R9 ;  /* 0x0000541008027816 */ /* 0x000fe40000000009 */
[----:B------:R-:W-:Y:S02]  /*5310*/  PRMT R7, R64, 0x3340, R1 ;  /* 0x0000334040077816 */ /* 0x000fe40000000001 */
[----:B------:R-:W-:Y:S02]  /*5320*/  PRMT R6, R56, 0x3340, R35 ;  /* 0x0000334038067816 */ /* 0x000fe40000000023 */
[----:B------:R-:W-:Y:S02]  /*5330*/  PRMT R9, R66, 0x3340, R1 ;  /* 0x0000334042097816 */ /* 0x000fe40000000001 */
[----:B------:R-:W-:Y:S02]  /*5340*/  PRMT R8, R58, 0x3340, R37 ;  /* 0x000033403a087816 */ /* 0x000fe40000000025 */
[----:B------:R-:W-:-:S02]  /*5350*/  PRMT R11, R80, 0x3340, R1 ;  /* 0x00003340500b7816 */ /* 0x000fc40000000001 */
[----:B------:R-:W-:Y:S02]  /*5360*/  PRMT R13, R82, 0x3340, R1 ;  /* 0x00003340520d7816 */ /* 0x000fe40000000001 */
[----:B------:R-:W-:Y:S02]  /*5370*/  PRMT R10, R72, 0x3340, R39 ;  /* 0x00003340480a7816 */ /* 0x000fe40000000027 */
[----:B------:R-:W-:Y:S02]  /*5380*/  PRMT R12, R74, 0x3340, R41 ;  /* 0x000033404a0c7816 */ /* 0x000fe40000000029 */
[----:B------:R-:W-:Y:S02]  /*5390*/  F2FP.SATFINITE.E4M3.F32.PACK_AB_MERGE_C R104, R105, R104, RZ ;  /* 0x000000686968723e */ /* 0x000fe400048070ff */
[----:B------:R-:W-:Y:S02]  /*53a0*/  F2FP.SATFINITE.E4M3.F32.PACK_AB_MERGE_C R108, R109, R108, RZ ;  /* 0x0000006c6d6c723e */ /* 0x000fe400048070ff */
[----:B------:R-:W-:-:S02]  /*53b0*/  F2FP.SATFINITE.E4M3.F32.PACK_AB_MERGE_C R112, R113, R112, RZ ;  /* 0x000000707170723e */ /* 0x000fc400048070ff */
[----:B------:R-:W-:Y:S02]  /*53c0*/  LOP3.LUT R90, R90, 0xffff, RZ, 0xc0, !PT ;  /* 0x0000ffff5a5a7812 */ /* 0x000fe400078ec0ff */
[----:B------:R-:W-:Y:S02]  /*53d0*/  LOP3.LUT R45, R94, 0xffff, RZ, 0xc0, !PT ;  /* 0x0000ffff5e2d7812 */ /* 0x000fe400078ec0ff */
[----:B------:R-:W-:Y:S02]  /*53e0*/  LOP3.LUT R98, R98, 0xffff, RZ, 0xc0, !PT ;  /* 0x0000ffff62627812 */ /* 0x000fe400078ec0ff */
[----:B------:R-:W-:Y:S02]  /*53f0*/  F2FP.SATFINITE.E4M3.F32.PACK_AB_MERGE_C R120, R121, R120, RZ ;  /* 0x000000787978723e */ /* 0x000fe400048070ff */
[----:B------:R-:W-:Y:S02]  /*5400*/  F2FP.SATFINITE.E4M3.F32.PACK_AB_MERGE_C R124, R125, R124, RZ ;  /* 0x0000007c7d7c723e */ /* 0x000fe400048070ff */
[----:B------:R-:W-:-:S02]  /*5410*/  F2FP.SATFINITE.E4M3.F32.PACK_AB_MERGE_C R128, R129, R128, RZ ;  /* 0x000000808180723e */ /* 0x000fc400048070ff */
        /* <DEDUP_REMOVED lines=10> */
[----:B------:R-:W-:Y:S02]  /*54c0*/  F2FP.SATFINITE.E4M3.F32.PACK_AB_MERGE_C R138, R139, R138, RZ ;  /* 0x0000008a8b8a723e */ /* 0x000fe400048070ff */
[----:B------:R-:W-:-:S02]  /*54d0*/  F2FP.SATFINITE.E4M3.F32.PACK_AB_MERGE_C R142, R143, R142, RZ ;  /* 0x0000008e8f8e723e */ /* 0x000fc400048070ff */
[----:B------:R-:W-:Y:S02]  /*54e0*/  F2FP.SATFINITE.E4M3.F32.PACK_AB_MERGE_C R146, R147, R146, RZ ;  /* 0x000000929392723e */ /* 0x000fe400048070ff */
[----:B------:R-:W-:Y:S02]  /*54f0*/  PRMT R7, R8, 0x5410, R9 ;  /* 0x0000541008077816 */ /* 0x000fe40000000009 */
[----:B------:R-:W-:Y:S02]  /*5500*/  PRMT R9, R10, 0x5410, R11 ;  /* 0x000054100a097816 */ /* 0x000fe4000000000b */
[----:B------:R-:W-:Y:S02]  /*5510*/  PRMT R8, R12, 0x5410, R13 ;  /* 0x000054100c087816 */ /* 0x000fe4000000000d */
[----:B------:R-:W-:Y:S02]  /*5520*/  LOP3.LUT R104, R104, 0xffff, RZ, 0xc0, !PT ;  /* 0x0000ffff68687812 */ /* 0x000fe400078ec0ff */
[----:B------:R-:W-:-:S02]  /*5530*/  LOP3.LUT R47, R108, 0xffff, RZ, 0xc0, !PT ;  /* 0x0000ffff6c2f7812 */ /* 0x000fc400078ec0ff */
[----:B------:R-:W-:Y:S02]  /*5540*/  LOP3.LUT R112, R112, 0xffff, RZ, 0xc0, !PT ;  /* 0x0000ffff70707812 */ /* 0x000fe400078ec0ff */
[----:B------:R-:W-:Y:S02]  /*5550*/  PRMT R10, R98, 0x3340, R1 ;  /* 0x00003340620a7816 */ /* 0x000fe40000000001 */
[----:B------:R-:W-:Y:S02]  /*5560*/  PRMT R13, R90, 0x3340, R45 ;  /* 0x000033405a0d7816 */ /* 0x000fe4000000002d */
[----:B------:R-:W-:Y:S02]  /*5570*/  F2FP.SATFINITE.E4M3.F32.PACK_AB_MERGE_C R52, R53, R52, RZ ;  /* 0x000000343534723e */ /* 0x000fe400048070ff */
[----:B------:R-:W-:Y:S02]  /*5580*/  F2FP.SATFINITE.E4M3.F32.PACK_AB_MERGE_C R136, R137, R136, RZ ;  /* 0x000000888988723e */ /* 0x000fe400048070ff */
[----:B------:R-:W-:-:S02]  /*5590*/  F2FP.SATFINITE.E4M3.F32.PACK_AB_MERGE_C R140, R141, R140, RZ ;  /* 0x0000008c8d8c723e */ /* 0x000fc400048070ff */
[----:B------:R-:W-:Y:S02]  /*55a0*/  F2FP.SATFINITE.E4M3.F32.PACK_AB_MERGE_C R144, R145, R144, RZ ;  /* 0x000000909190723e */ /* 0x000fe400048070ff */
[--C-:B------:R-:W-:Y:S02]  /*55b0*/  PRMT R11, R96, 0x3340, R1.reuse ;  /* 0x00003340600b7816 */ /* 0x100fe40000000001 */
[----:B------:R-:W-:Y:S02]  /*55c0*/  PRMT R15, R114, 0x3340, R1 ;  /* 0x00003340720f7816 */ /* 0x000fe40000000001 */
[----:B------:R-:W-:Y:S02]  /*55d0*/  PRMT R12, R88, 0x3340, R43 ;  /* 0x00003340580c7816 */ /* 0x000fe4000000002b */
[----:B------:R-:W-:Y:S02]  /*55e0*/  PRMT R16, R106, 0x3340, R49 ;  /* 0x000033406a107816 */ /* 0x000fe40000000031 */
[----:B------:R-:W-:-:S02]  /*55f0*/  LOP3.LUT R120, R120, 0xffff, RZ, 0xc0, !PT ;  /* 0x0000ffff78787812 */ /* 0x000fc400078ec0ff */
[----:B------:R-:W-:Y:S02]  /*5600*/  LOP3.LUT R51, R124, 0xffff, RZ, 0xc0, !PT ;  /* 0x0000ffff7c337812 */ /* 0x000fe400078ec0ff */
[----:B------:R-:W-:Y:S02]  /*5610*/  LOP3.LUT R128, R128, 0xffff, RZ, 0xc0, !PT ;  /* 0x0000ffff80807812 */ /* 0x000fe400078ec0ff */
[----:B------:R-:W-:Y:S02]  /*5620*/  LOP3.LUT R122, R122, 0xffff, RZ, 0xc0, !PT ;  /* 0x0000ffff7a7a7812 */ /* 0x000fe400078ec0ff */
[----:B------:R-:W-:Y:S02]  /*5630*/  LOP3.LUT R53, R126, 0xffff, RZ, 0xc0, !PT ;  /* 0x0000ffff7e357812 */ /* 0x000fe400078ec0ff */
[----:B------:R-:W-:Y:S02]  /*5640*/  LOP3.LUT R130, R130, 0xffff, RZ, 0xc0, !PT ;  /* 0x0000ffff82827812 */ /* 0x000fe400078ec0ff */
[----:B------:R-:W-:-:S02]  /*5650*/  LOP3.LUT R138, R138, 0xffff, RZ, 0xc0, !PT ;  /* 0x0000ffff8a8a7812 */ /* 0x000fc400078ec0ff */
[----:B------:R-:W-:Y:S02]  /*5660*/  LOP3.LUT R57, R142, 0xffff, RZ, 0xc0, !PT ;  /* 0x0000ffff8e397812 */ /* 0x000fe400078ec0ff */
[----:B------:R-:W-:Y:S02]  /*5670*/  LOP3.LUT R146, R146, 0xffff, RZ, 0xc0, !PT ;  /* 0x0000ffff92927812 */ /* 0x000fe400078ec0ff */
[----:B------:R-:W-:Y:S02]  /*5680*/  F2FP.SATFINITE.E4M3.F32.PACK_AB_MERGE_C R54, R55, R54, RZ ;  /* 0x000000363736723e */ /* 0x000fe400048070ff */
[----:B------:R-:W-:Y:S02]  /*5690*/  PRMT R14, R112, 0x3340, R1 ;  /* 0x00003340700e7816 */ /* 0x000fe40000000001 */
[----:B------:R-:W-:Y:S02]  /*56a0*/  PRMT R17, R104, 0x3340, R47 ;  /* 0x0000334068117816 */ /* 0x000fe4000000002f */
[----:B------:R-:W-:-:S02]  /*56b0*/  PRMT R13, R13, 0x5410, R10 ;  /* 0x000054100d0d7816 */ /* 0x000fc4000000000a */
[----:B------:R-:W-:Y:S02]  /*56c0*/  PRMT R12, R12, 0x5410, R11 ;  /* 0x000054100c0c7816 */ /* 0x000fe4000000000b */
[----:B------:R-:W-:Y:S02]  /*56d0*/  PRMT R16, R16, 0x5410, R15 ;  /* 0x0000541010107816 */ /* 0x000fe4000000000f */
[----:B------:R-:W-:Y:S02]  /*56e0*/  LOP3.LUT R136, R136, 0xffff, RZ, 0xc0, !PT ;  /* 0x0000ffff88887812 */ /* 0x000fe400078ec0ff */
[----:B------:R-:W-:Y:S02]  /*56f0*/  LOP3.LUT R55, R140, 0xffff, RZ, 0xc0, !PT ;  /* 0x0000ffff8c377812 */ /* 0x000fe400078ec0ff */
[----:B------:R-:W-:Y:S02]  /*5700*/  LOP3.LUT R144, R144, 0xffff, RZ, 0xc0, !PT ;  /* 0x0000ffff90907812 */ /* 0x000fe400078ec0ff */
[----:B------:R-:W-:-:S02]  /*5710*/  PRMT R10, R128, 0x3340, R1 ;  /* 0x00003340800a7816 */ /* 0x000fc40000000001 */
[----:B------:R-:W-:Y:S02]  /*5720*/  PRMT R21, R120, 0x3340, R51 ;  /* 0x0000334078157816 */ /* 0x000fe40000000033 */
[--C-:B------:R-:W-:Y:S02]  /*5730*/  PRMT R11, R130, 0x3340, R1.reuse ;  /* 0x00003340820b7816 */ /* 0x100fe40000000001 */
[----:B------:R-:W-:Y:S02]  /*5740*/  PRMT R15, R146, 0x3340, R1 ;  /* 0x00003340920f7816 */ /* 0x000fe40000000001 */
[----:B------:R-:W-:Y:S02]  /*5750*/  PRMT R20, R122, 0x3340, R53 ;  /* 0x000033407a147816 */ /* 0x000fe40000000035 */
[----:B------:R-:W-:Y:S02]  /*5760*/  PRMT R24, R138, 0x3340, R57 ;  /* 0x000033408a187816 */ /* 0x000fe40000000039 */
[----:B------:R-:W-:-:S02]  /*5770*/  PRMT R17, R17, 0x5410, R14 ;  /* 0x0000541011117816 */ /* 0x000fc4000000000e */
[----:B------:R-:W-:Y:S02]  /*5780*/  PRMT R14, R144, 0x3340, R1 ;  /* 0x00003340900e7816 */ /* 0x000fe40000000001 */
[----:B------:R-:W-:Y:S02]  /*5790*/  PRMT R25, R136, 0x3340, R55 ;  /* 0x0000334088197816 */ /* 0x000fe40000000037 */
[----:B------:R-:W-:Y:S02]  /*57a0*/  PRMT R21, R21, 0x5410, R10 ;  /* 0x0000541015157816 */ /* 0x000fe4000000000a */
[----:B------:R-:W-:Y:S02]  /*57b0*/  PRMT R20, R20, 0x5410, R11 ;  /* 0x0000541014147816 */ /* 0x000fe4000000000b */
[----:B------:R-:W-:Y:S02]  /*57c0*/  PRMT R24, R24, 0x5410, R15 ;  /* 0x0000541018187816 */ /* 0x000fe4000000000f */
[----:B------:R-:W-:-:S02]  /*57d0*/  SHF.R.U32.HI R10, RZ, 0x8, R18 ;  /* 0x00000008ff0a7819 */ /* 0x000fc40000011612 */
[----:B------:R-:W-:Y:S02]  /*57e0*/  SHF.R.U32.HI R11, RZ, 0x8, R26 ;  /* 0x00000008ff0b7819 */ /* 0x000fe4000001161a */
[----:B------:R-:W-:Y:S02]  /*57f0*/  SHF.R.U32.HI R15, RZ, 0x8, R23 ;  /* 0x00000008ff0f7819 */ /* 0x000fe40000011617 */
[----:B------:R-:W-:Y:S02]  /*5800*/  PRMT R25, R25, 0x5410, R14 ;  /* 0x0000541019197816 */ /* 0x000fe4000000000e */
[----:B------:R-:W-:Y:S02]  /*5810*/  SHF.R.U32.HI R14, RZ, 0x8, R19 ;  /* 0x00000008ff0e7819 */ /* 0x000fe40000011613 */
[----:B------:R-:W-:Y:S02]  /*5820*/  LOP3.LUT R23, R10, 0xffff, RZ, 0xc0, !PT ;  /* 0x0000ffff0a177812 */ /* 0x000fe400078ec0ff */
[----:B------:R-:W-:-:S02]  /*5830*/  LOP3.LUT R15, R15, 0xffff, RZ, 0xc0, !PT ;  /* 0x0000ffff0f0f7812 */ /* 0x000fc400078ec0ff */
[----:B------:R-:W-:Y:S02]  /*5840*/  LOP3.LUT R10, R11, 0xffff, RZ, 0xc0, !PT ;  /* 0x0000ffff0b0a7812 */ /* 0x000fe400078ec0ff */
[----:B------:R-:W-:Y:S02]  /*5850*/  LOP3.LUT R14, R14, 0xffff, RZ, 0xc0, !PT ;  /* 0x0000ffff0e0e7812 */ /* 0x000fe400078ec0ff */
[----:B------:R-:W-:Y:S02]  /*5860*/  PRMT R26, R10, 0x3340, R15 ;  /* 0x000033400a1a7816 */ /* 0x000fe4000000000f */
[----:B------:R-:W-:Y:S02]  /*5870*/  SHF.R.U32.HI R10, RZ, 0x8, R40 ;  /* 0x00000008ff0a7819 */ /* 0x000fe40000011628 */
[----:B------:R-:W-:Y:S02]  /*5880*/  SHF.R.U32.HI R11, RZ, 0x8, R42 ;  /* 0x00000008ff0b7819 */ /* 0x000fe4000001162a */
[----:B------:R-:W-:-:S02]  /*5890*/  SHF.R.U32.HI R15, RZ, 0x8, R31 ;  /* 0x00000008ff0f7819 */ /* 0x000fc4000001161f */
[----:B------:R-:W-:Y:S02]  /*58a0*/  PRMT R23, R23, 0x3340, R14 ;  /* 0x0000334017177816 */ /* 0x000fe4000000000e */
[----:B------:R-:W-:Y:S02]  /*58b0*/  SHF.R.U32.HI R14, RZ, 0x8, R29 ;  /* 0x00000008ff0e7819 */ /* 0x000fe4000001161d */
[----:B------:R-:W-:Y:S02]  /*58c0*/  LOP3.LUT R29, R10, 0xffff, RZ, 0xc0, !PT ;  /* 0x0000ffff0a1d7812 */ /* 0x000fe400078ec0ff */
[----:B------:R-:W-:Y:S02]  /*58d0*/  LOP3.LUT R15, R15, 0xffff, RZ, 0xc0, !PT ;  /* 0x0000ffff0f0f7812 */ /* 0x000fe400078ec0ff */
[----:B------:R-:W-:Y:S02]  /*58e0*/  LOP3.LUT R10, R11, 0xffff, RZ, 0xc0, !PT ;  /* 0x0000ffff0b0a7812 */ /* 0x000fe400078ec0ff */
[----:B------:R-:W-:-:S02]  /*58f0*/  LOP3.LUT R14, R14, 0xffff, RZ, 0xc0, !PT ;  /* 0x0000ffff0e0e7812 */ /* 0x000fc400078ec0ff */
[----:B------:R-:W-:Y:S02]  /*5900*/  SHF.R.U32.HI R19, RZ, 0x8, R34 ;  /* 0x00000008ff137819 */ /* 0x000fe40000011622 */
[----:B------:R-:W-:Y:S02]  /*5910*/  PRMT R30, R10, 0x3340, R15 ;  /* 0x000033400a1e7816 */ /* 0x000fe4000000000f */
[----:B------:R-:W-:Y:S02]  /*5920*/  SHF.R.U32.HI R10, RZ, 0x8, R56 ;  /* 0x00000008ff0a7819 */ /* 0x000fe40000011638 */
[----:B------:R-:W-:Y:S02]  /*5930*/  SHF.R.U32.HI R11, RZ, 0x8, R58 ;  /* 0x00000008ff0b7819 */ /* 0x000fe4000001163a */
[----:B------:R-:W-:Y:S02]  /*5940*/  SHF.R.U32.HI R15, RZ, 0x8, R37 ;  /* 0x00000008ff0f7819 */ /* 0x000fe40000011625 */
[----:B------:R-:W-:-:S02]  /*5950*/  PRMT R29, R29, 0x3340, R14 ;  /* 0x000033401d1d7816 */ /* 0x000fc4000000000e */
[----:B------:R-:W-:Y:S02]  /*5960*/  LOP3.LUT R19, R19, 0xffff, RZ, 0xc0, !PT ;  /* 0x0000ffff13137812 */ /* 0x000fe400078ec0ff */
[----:B------:R-:W-:Y:S02]  /*5970*/  SHF.R.U32.HI R14, RZ, 0x8, R35 ;  /* 0x00000008ff0e7819 */ /* 0x000fe40000011623 */
[----:B------:R-:W-:Y:S02]  /*5980*/  LOP3.LUT R35, R10, 0xffff, RZ, 0xc0, !PT ;  /* 0x0000ffff0a237812 */ /* 0x000fe400078ec0ff */
[----:B------:R-:W-:Y:S02]  /*5990*/  LOP3.LUT R15, R15, 0xffff, RZ, 0xc0, !PT ;  /* 0x0000ffff0f0f7812 */ /* 0x000fe400078ec0ff */
[----:B------:R-:W-:Y:S02]  /*59a0*/  LOP3.LUT R10, R11, 0xffff, RZ, 0xc0, !PT ;  /* 0x0000ffff0b0a7812 */ /* 0x000fe400078ec0ff */
[----:B------:R-:W-:-:S02]  /*59b0*/  PRMT R27, R19, 0x3340, R152 ;  /* 0x00003340131b7816 */ /* 0x000fc40000000098 */
[----:B------:R-:W-:Y:S02]  /*59c0*/  SHF.R.U32.HI R19, RZ, 0x8, R50 ;  /* 0x00000008ff137819 */ /* 0x000fe40000011632 */
[----:B------:R-:W-:Y:S02]  /*59d0*/  LOP3.LUT R14, R14, 0xffff, RZ, 0xc0, !PT ;  /* 0x0000ffff0e0e7812 */ /* 0x000fe400078ec0ff */
[----:B------:R-:W-:Y:S02]  /*59e0*/  PRMT R34, R10, 0x3340, R15 ;  /* 0x000033400a227816 */ /* 0x000fe4000000000f */
[----:B------:R-:W-:Y:S02]  /*59f0*/  SHF.R.U32.HI R10, RZ, 0x8, R72 ;  /* 0x00000008ff0a7819 */ /* 0x000fe40000011648 */
[----:B------:R-:W-:Y:S02]  /*5a00*/  SHF.R.U32.HI R18, RZ, 0x8, R32 ;  /* 0x00000008ff127819 */ /* 0x000fe40000011620 */
[----:B------:R-:W-:-:S02]  /*5a10*/  SHF.R.U32.HI R11, RZ, 0x8, R74 ;  /* 0x00000008ff0b7819 */ /* 0x000fc4000001164a */
[----:B------:R-:W-:Y:S02]  /*5a20*/  SHF.R.U32.HI R15, RZ, 0x8, R41 ;  /* 0x00000008ff0f7819 */ /* 0x000fe40000011629 */
[----:B------:R-:W-:Y:S02]  /*5a30*/  LOP3.LUT R19, R19, 0xffff, RZ, 0xc0, !PT ;  /* 0x0000ffff13137812 */ /* 0x000fe400078ec0ff */
        /* <DEDUP_REMOVED lines=8> */
[----:B------:R-:W-:Y:S02]  /*5ac0*/  LOP3.LUT R14, R14, 0xffff, RZ, 0xc0, !PT ;  /* 0x0000ffff0e0e7812 */ /* 0x000fe400078ec0ff */
[----:B------:R-:W-:-:S02]  /*5ad0*/  PRMT R22, R18, 0x3340, R1 ;  /* 0x0000334012167816 */ /* 0x000fc40000000001 */
[----:B------:R-:W-:Y:S02]  /*5ae0*/  PRMT R41, R10, 0x3340, R15 ;  /* 0x000033400a297816 */ /* 0x000fe4000000000f */
[----:B------:R-:W-:Y:S02]  /*5af0*/  SHF.R.U32.HI R18, RZ, 0x8, R48 ;  /* 0x00000008ff127819 */ /* 0x000fe40000011630 */
[----:B------:R-:W-:Y:S02]  /*5b00*/  SHF.R.U32.HI R10, RZ, 0x8, R88 ;  /* 0x00000008ff0a7819 */ /* 0x000fe40000011658 */
[----:B------:R-:W-:Y:S02]  /*5b10*/  LOP3.LUT R19, R19, 0xffff, RZ, 0xc0, !PT ;  /* 0x0000ffff13137812 */ /* 0x000fe400078ec0ff */
[----:B------:R-:W-:Y:S02]  /*5b20*/  SHF.R.U32.HI R11, RZ, 0x8, R90 ;  /* 0x00000008ff0b7819 */ /* 0x000fe4000001165a */
[----:B------:R-:W-:-:S02]  /*5b30*/  SHF.R.U32.HI R15, RZ, 0x8, R45 ;  /* 0x00000008ff0f7819 */ /* 0x000fc4000001162d */
[----:B------:R-:W-:Y:S02]  /*5b40*/  PRMT R39, R39, 0x3340, R14 ;  /* 0x0000334027277816 */ /* 0x000fe4000000000e */
[----:B------:R-:W-:Y:S02]  /*5b50*/  SHF.R.U32.HI R14, RZ, 0x8, R43 ;  /* 0x00000008ff0e7819 */ /* 0x000fe4000001162b */
[----:B------:R-:W-:Y:S02]  /*5b60*/  LOP3.LUT R18, R18, 0xffff, RZ, 0xc0, !PT ;  /* 0x0000ffff12127812 */ /* 0x000fe400078ec0ff */
[----:B------:R-:W-:Y:S02]  /*5b70*/  LOP3.LUT R43, R10, 0xffff, RZ, 0xc0, !PT ;  /* 0x0000ffff0a2b7812 */ /* 0x000fe400078ec0ff */
[----:B------:R-:W-:Y:S02]  /*5b80*/  PRMT R37, R19, 0x3340, R152 ;  /* 0x0000334013257816 */ /* 0x000fe40000000098 */
[----:B------:R-:W-:-:S02]  /*5b90*/  LOP3.LUT R15, R15, 0xffff, RZ, 0xc0, !PT ;  /* 0x0000ffff0f0f7812 */ /* 0x000fc400078ec0ff */
[----:B------:R-:W-:Y:S02]  /*5ba0*/  LOP3.LUT R10, R11, 0xffff, RZ, 0xc0, !PT ;  /* 0x0000ffff0b0a7812 */ /* 0x000fe400078ec0ff */
[----:B------:R-:W-:Y:S02]  /*5bb0*/  SHF.R.U32.HI R19, RZ, 0x8, R82 ;  /* 0x00000008ff137819 */ /* 0x000fe40000011652 */
[----:B------:R-:W-:Y:S02]  /*5bc0*/  LOP3.LUT R14, R14, 0xffff, RZ, 0xc0, !PT ;  /* 0x0000ffff0e0e7812 */ /* 0x000fe400078ec0ff */
[----:B------:R-:W-:Y:S02]  /*5bd0*/  PRMT R28, R18, 0x3340, R1 ;  /* 0x00003340121c7816 */ /* 0x000fe40000000001 */
[----:B------:R-:W-:Y:S02]  /*5be0*/  SHF.R.U32.HI R18, RZ, 0x8, R64 ;  /* 0x00000008ff127819 */ /* 0x000fe40000011640 */
[----:B------:R-:W-:-:S02]  /*5bf0*/  PRMT R44, R10, 0x3340, R15 ;  /* 0x000033400a2c7816 */ /* 0x000fc4000000000f */
[----:B------:R-:W-:Y:S02]  /*5c00*/  LOP3.LUT R19, R19, 0xffff, RZ, 0xc0, !PT ;  /* 0x0000ffff13137812 */ /* 0x000fe400078ec0ff */
[----:B------:R-:W-:Y:S02]  /*5c10*/  SHF.R.U32.HI R10, RZ, 0x8, R104 ;  /* 0x00000008ff0a7819 */ /* 0x000fe40000011668 */
[----:B------:R-:W-:Y:S02]  /*5c20*/  PRMT R43, R43, 0x3340, R14 ;  /* 0x000033402b2b7816 */ /* 0x000fe4000000000e */
[----:B------:R-:W-:Y:S02]  /*5c30*/  SHF.R.U32.HI R11, RZ, 0x8, R106 ;  /* 0x00000008ff0b7819 */ /* 0x000fe4000001166a */
[----:B------:R-:W-:Y:S02]  /*5c40*/  SHF.R.U32.HI R15, RZ, 0x8, R49 ;  /* 0x00000008ff0f7819 */ /* 0x000fe40000011631 */
[----:B------:R-:W-:-:S02]  /*5c50*/  SHF.R.U32.HI R14, RZ, 0x8, R47 ;  /* 0x00000008ff0e7819 */ /* 0x000fc4000001162f */
[----:B------:R-:W-:Y:S02]  /*5c60*/  LOP3.LUT R18, R18, 0xffff, RZ, 0xc0, !PT ;  /* 0x0000ffff12127812 */ /* 0x000fe400078ec0ff */
[----:B------:R-:W-:Y:S02]  /*5c70*/  PRMT R152, R19, 0x3340, R152 ;  /* 0x0000334013987816 */ /* 0x000fe40000000098 */
[----:B------:R-:W-:Y:S02]  /*5c80*/  LOP3.LUT R47, R10, 0xffff, RZ, 0xc0, !PT ;  /* 0x0000ffff0a2f7812 */ /* 0x000fe400078ec0ff */
[----:B------:R-:W-:Y:S02]  /*5c90*/  SHF.R.U32.HI R19, RZ, 0x8, R98 ;  /* 0x00000008ff137819 */ /* 0x000fe40000011662 */
[----:B------:R-:W-:Y:S02]  /*5ca0*/  LOP3.LUT R15, R15, 0xffff, RZ, 0xc0, !PT ;  /* 0x0000ffff0f0f7812 */ /* 0x000fe400078ec0ff */
[----:B------:R-:W-:-:S02]  /*5cb0*/  LOP3.LUT R10, R11, 0xffff, RZ, 0xc0, !PT ;  /* 0x0000ffff0b0a7812 */ /* 0x000fc400078ec0ff */
[----:B------:R-:W-:Y:S02]  /*5cc0*/  LOP3.LUT R14, R14, 0xffff, RZ, 0xc0, !PT ;  /* 0x0000ffff0e0e7812 */ /* 0x000fe400078ec0ff */
[----:B------:R-:W-:Y:S02]  /*5cd0*/  PRMT R32, R18, 0x3340, R1 ;  /* 0x0000334012207816 */ /* 0x000fe40000000001 */
[----:B------:R-:W-:Y:S02]  /*5ce0*/  SHF.R.U32.HI R18, RZ, 0x8, R80 ;  /* 0x00000008ff127819 */ /* 0x000fe40000011650 */
[----:B------:R-:W-:Y:S02]  /*5cf0*/  LOP3.LUT R19, R19, 0xffff, RZ, 0xc0, !PT ;  /* 0x0000ffff13137812 */ /* 0x000fe400078ec0ff */
[----:B------:R-:W-:Y:S02]  /*5d00*/  PRMT R48, R10, 0x3340, R15 ;  /* 0x000033400a307816 */ /* 0x000fe4000000000f */
[----:B------:R-:W-:-:S02]  /*5d10*/  PRMT R47, R47, 0x3340, R14 ;  /* 0x000033402f2f7816 */ /* 0x000fc4000000000e */
[----:B------:R-:W-:Y:S02]  /*5d20*/  SHF.R.U32.HI R10, RZ, 0x8, R120 ;  /* 0x00000008ff0a7819 */ /* 0x000fe40000011678 */
[----:B------:R-:W-:Y:S02]  /*5d30*/  SHF.R.U32.HI R14, RZ, 0x8, R51 ;  /* 0x00000008ff0e7819 */ /* 0x000fe40000011633 */
[----:B------:R-:W-:Y:S02]  /*5d40*/  SHF.R.U32.HI R11, RZ, 0x8, R122 ;  /* 0x00000008ff0b7819 */ /* 0x000fe4000001167a */
[----:B------:R-:W-:Y:S02]  /*5d50*/  SHF.R.U32.HI R15, RZ, 0x8, R53 ;  /* 0x00000008ff0f7819 */ /* 0x000fe40000011635 */
[----:B------:R-:W-:Y:S02]  /*5d60*/  LOP3.LUT R18, R18, 0xffff, RZ, 0xc0, !PT ;  /* 0x0000ffff12127812 */ /* 0x000fe400078ec0ff */
[----:B------:R-:W-:-:S02]  /*5d70*/  PRMT R45, R19, 0x3340, R154 ;  /* 0x00003340132d7816 */ /* 0x000fc4000000009a */
[----:B------:R-:W-:Y:S02]  /*5d80*/  SHF.R.U32.HI R19, RZ, 0x8, R114 ;  /* 0x00000008ff137819 */ /* 0x000fe40000011672 */
[----:B------:R-:W-:Y:S02]  /*5d90*/  LOP3.LUT R51, R10, 0xffff, RZ, 0xc0, !PT ;  /* 0x0000ffff0a337812 */ /* 0x000fe400078ec0ff */
[----:B------:R-:W-:Y:S02]  /*5da0*/  LOP3.LUT R14, R14, 0xffff, RZ, 0xc0, !PT ;  /* 0x0000ffff0e0e7812 */ /* 0x000fe400078ec0ff */
[----:B------:R-:W-:Y:S02]  /*5db0*/  LOP3.LUT R15, R15, 0xffff, RZ, 0xc0, !PT ;  /* 0x0000ffff0f0f7812 */ /* 0x000fe400078ec0ff */
[----:B------:R-:W-:Y:S02]  /*5dc0*/  LOP3.LUT R10, R11, 0xffff, RZ, 0xc0, !PT ;  /* 0x0000ffff0b0a7812 */ /* 0x000fe400078ec0ff */
[----:B------:R-:W-:-:S02]  /*5dd0*/  PRMT R40, R18, 0x3340, R1 ;  /* 0x0000334012287816 */ /* 0x000fc40000000001 */
[----:B------:R-:W-:Y:S02]  /*5de0*/  SHF.R.U32.HI R18, RZ, 0x8, R96 ;  /* 0x00000008ff127819 */ /* 0x000fe40000011660 */
[----:B------:R-:W-:Y:S02]  /*5df0*/  LOP3.LUT R50, R19, 0xffff, RZ, 0xc0, !PT ;  /* 0x0000ffff13327812 */ /* 0x000fe400078ec0ff */
[----:B------:R-:W-:Y:S02]  /*5e00*/  SHF.R.U32.HI R19, RZ, 0x8, R130 ;  /* 0x00000008ff137819 */ /* 0x000fe40000011682 */
[----:B------:R-:W-:Y:S02]  /*5e10*/  PRMT R51, R51, 0x3340, R14 ;  /* 0x0000334033337816 */ /* 0x000fe4000000000e */
[----:B------:R-:W-:Y:S02]  /*5e20*/  PRMT R53, R10, 0x3340, R15 ;  /* 0x000033400a357816 */ /* 0x000fe4000000000f */
[----:B------:R-:W-:-:S02]  /*5e30*/  SHF.R.U32.HI R10, RZ, 0x8, R136 ;  /* 0x00000008ff0a7819 */ /* 0x000fc40000011688 */
[----:B------:R-:W-:Y:S02]  /*5e40*/  SHF.R.U32.HI R14, RZ, 0x8, R55 ;  /* 0x00000008ff0e7819 */ /* 0x000fe40000011637 */
[----:B------:R-:W-:Y:S02]  /*5e50*/  LOP3.LUT R18, R18, 0xffff, RZ, 0xc0, !PT ;  /* 0x0000ffff12127812 */ /* 0x000fe400078ec0ff */
[----:B------:R-:W-:Y:S02]  /*5e60*/  SHF.R.U32.HI R11, RZ, 0x8, R138 ;  /* 0x00000008ff0b7819 */ /* 0x000fe4000001168a */
[----:B------:R-:W-:Y:S02]  /*5e70*/  LOP3.LUT R56, R19, 0xffff, RZ, 0xc0, !PT ;  /* 0x0000ffff13387812 */ /* 0x000fe400078ec0ff */
[----:B------:R-:W-:Y:S02]  /*5e80*/  SHF.R.U32.HI R19, RZ, 0x8, R146 ;  /* 0x00000008ff137819 */ /* 0x000fe40000011692 */
[----:B------:R-:W-:-:S02]  /*5e90*/  LOP3.LUT R14, R14, 0xffff, RZ, 0xc0, !PT ;  /* 0x0000ffff0e0e7812 */ /* 0x000fc400078ec0ff */
[----:B------:R-:W-:Y:S02]  /*5ea0*/  LOP3.LUT R55, R10, 0xffff, RZ, 0xc0, !PT ;  /* 0x0000ffff0a377812 */ /* 0x000fe400078ec0ff */
[----:B------:R-:W-:Y:S02]  /*5eb0*/  PRMT R42, R18, 0x3340, R1 ;  /* 0x00003340122a7816 */ /* 0x000fe40000000001 */
[----:B------:R-:W-:Y:S02]  /*5ec0*/  LOP3.LUT R10, R11, 0xffff, RZ, 0xc0, !PT ;  /* 0x0000ffff0b0a7812 */ /* 0x000fe400078ec0ff */
[----:B------:R-:W-:Y:S02]  /*5ed0*/  PRMT R22, R23, 0x5410, R22 ;  /* 0x0000541017167816 */ /* 0x000fe40000000016 */
[----:B------:R-:W-:Y:S02]  /*5ee0*/  PRMT R27, R26, 0x5410, R27 ;  /* 0x000054101a1b7816 */ /* 0x000fe4000000001b */
[----:B------:R-:W-:-:S02]  /*5ef0*/  LOP3.LUT R11, R36, 0xffff, RZ, 0xc0, !PT ;  /* 0x0000ffff240b7812 */ /* 0x000fc400078ec0ff */
[----:B------:R-:W-:Y:S02]  /*5f00*/  LOP3.LUT R38, R38, 0xffff, RZ, 0xc0, !PT ;  /* 0x0000ffff26267812 */ /* 0x000fe400078ec0ff */
[----:B------:R-:W-:Y:S02]  /*5f10*/  LOP3.LUT R58, R19, 0xffff, RZ, 0xc0, !PT ;  /* 0x0000ffff133a7812 */ /* 0x000fe400078ec0ff */
[----:B------:R-:W-:Y:S02]  /*5f20*/  PRMT R55, R55, 0x3340, R14 ;  /* 0x0000334037377816 */ /* 0x000fe4000000000e */
[----:B------:R-:W-:Y:S02]  /*5f30*/  PRMT R19, R39, 0x5410, R40 ;  /* 0x0000541027137816 */ /* 0x000fe40000000028 */
[----:B------:R-:W-:Y:S02]  /*5f40*/  PRMT R152, R41, 0x5410, R152 ;  /* 0x0000541029987816 */ /* 0x000fe40000000098 */
[----:B------:R-:W-:-:S02]  /*5f50*/  PRMT R14, R43, 0x5410, R42 ;  /* 0x000054102b0e7816 */ /* 0x000fc4000000002a */
[--C-:B------:R-:W-:Y:S02]  /*5f60*/  PRMT R40, R4, 0x4210, R11.reuse ;  /* 0x0000421004287816 */ /* 0x100fe4000000000b */
[----:B------:R-:W-:Y:S02]  /*5f70*/  PRMT R41, R22, 0x5210, R11 ;  /* 0x0000521016297816 */ /* 0x000fe4000000000b */
[--C-:B------:R-:W-:Y:S02]  /*5f80*/  PRMT R42, R5, 0x4210, R38.reuse ;  /* 0x00004210052a7816 */ /* 0x100fe40000000026 */
[----:B------:R-:W-:Y:S01]  /*5f90*/  PRMT R43, R27, 0x5210, R38 ;  /* 0x000052101b2b7816 */ /* 0x000fe20000000026 */
[----:B------:R-:W-:Y:S01]  /*5fa0*/  BAR.SYNC.DEFER_BLOCKING 0x0 ;  /* 0x0000000000007b1d */ /* 0x000fe20000010000 */
[----:B------:R-:W-:Y:S02]  /*5fb0*/  SHF.R.U32.HI R15, RZ, 0x8, R57 ;  /* 0x00000008ff0f7819 */ /* 0x000fe40000011639 */
[----:B------:R-:W-:-:S02]  /*5fc0*/  PRMT R29, R29, 0x5410, R28 ;  /* 0x000054101d1d7816 */ /* 0x000fc4000000001c */
[----:B------:R-:W-:Y:S02]  /*5fd0*/  LOP3.LUT R15, R15, 0xffff, RZ, 0xc0, !PT ;  /* 0x0000ffff0f0f7812 */ /* 0x000fe400078ec0ff */
        /* <DEDUP_REMOVED lines=9> */
[----:B------:R0:W-:Y:S01]  /*6070*/  STSM.16.M88.4 [R33], R40 ;  /* 0x0000002821007844 */ /* 0x0001e20000000200 */
[----:B------:R-:W-:Y:S02]  /*6080*/  PRMT R30, R30, 0x5410, R31 ;  /* 0x000054101e1e7816 */ /* 0x000fe4000000001f */
[----:B------:R-:W-:-:S02]  /*6090*/  LOP3.LUT R52, R52, 0xffff, RZ, 0xc0, !PT ;  /* 0x0000ffff34347812 */ /* 0x000fc400078ec0ff */
[----:B------:R-:W-:Y:S02]  /*60a0*/  LOP3.LUT R5, R54, 0xffff, RZ, 0xc0, !PT ;  /* 0x0000ffff36057812 */ /* 0x000fe400078ec0ff */
[----:B------:R-:W-:Y:S02]  /*60b0*/  LOP3.LUT R0, R0, 0xff0, RZ, 0xc0, !PT ;  /* 0x00000ff000007812 */ /* 0x000fe400078ec0ff */
[----:B------:R-:W-:Y:S02]  /*60c0*/  PRMT R10, R10, 0x3340, R15 ;  /* 0x000033400a0a7816 */ /* 0x000fe4000000000f */
[----:B------:R-:W-:Y:S02]  /*60d0*/  PRMT R15, R34, 0x5410, R37 ;  /* 0x00005410220f7816 */ /* 0x000fe40000000025 */
[--C-:B------:R-:W-:Y:S02]  /*60e0*/  PRMT R37, R29, 0x5210, R52.reuse ;  /* 0x000052101d257816 */ /* 0x100fe40000000034 */
[----:B------:R-:W-:Y:S01]  /*60f0*/  PRMT R39, R30, 0x5210, R5 ;  /* 0x000052101e277816 */ /* 0x000fe20000000005 */
[----:B------:R-:W-:Y:S01]  /*6100*/  BAR.SYNC.DEFER_BLOCKING 0x0 ;  /* 0x0000000000007b1d */ /* 0x000fe20000010000 */
[----:B------:R-:W-:-:S02]  /*6110*/  PRMT R36, R3, 0x4210, R52 ;  /* 0x0000421003247816 */ /* 0x000fc40000000034 */
[----:B------:R-:W-:Y:S02]  /*6120*/  PRMT R38, R2, 0x4210, R5 ;  /* 0x0000421002267816 */ /* 0x000fe40000000005 */
[----:B------:R-:W-:Y:S01]  /*6130*/  F2FP.SATFINITE.E4M3.F32.PACK_AB_MERGE_C R134, R135, R134, RZ ;  /* 0x000000868786723e */ /* 0x000fe200048070ff */
[----:B------:R-:W1:Y:S02]  /*6140*/  LDS.128 R28, [R0+UR4] ;  /* 0x00000004001c7984 */ /* 0x000e640008000c00 */
[----:B------:R-:W-:Y:S01]  /*6150*/  BAR.SYNC.DEFER_BLOCKING 0x0 ;  /* 0x0000000000007b1d */ /* 0x000fe20000010000 */
[----:B------:R-:W-:Y:S02]  /*6160*/  LOP3.LUT R3, R68, 0xffff, RZ, 0xc0, !PT ;  /* 0x0000ffff44037812 */ /* 0x000fe400078ec0ff */
[----:B------:R-:W-:-:S03]  /*6170*/  LOP3.LUT R70, R70, 0xffff, RZ, 0xc0, !PT ;  /* 0x0000ffff46467812 */ /* 0x000fc600078ec0ff */
[----:B------:R3:W-:Y:S01]  /*6180*/  STSM.16.M88.4 [R33], R36 ;  /* 0x0000002421007844 */ /* 0x0007e20000000200 */
[----:B0-----:R-:W-:Y:S02]  /*6190*/  PRMT R40, R6, 0x4210, R3 ;  /* 0x0000421006287816 */ /* 0x001fe40000000003 */
[----:B------:R-:W-:Y:S01]  /*61a0*/  PRMT R42, R7, 0x4210, R70 ;  /* 0x00004210072a7816 */ /* 0x000fe20000000046 */
[----:B------:R-:W-:Y:S01]  /*61b0*/  BAR.SYNC.DEFER_BLOCKING 0x0 ;  /* 0x0000000000007b1d */ /* 0x000fe20000010000 */
[----:B------:R-:W-:Y:S02]  /*61c0*/  PRMT R32, R35, 0x5410, R32 ;  /* 0x0000541023207816 */ /* 0x000fe40000000020 */
[----:B------:R-:W-:-:S03]  /*61d0*/  PRMT R43, R15, 0x5210, R70 ;  /* 0x000052100f2b7816 */ /* 0x000fc60000000046 */
[----:B------:R-:W0:Y:S01]  /*61e0*/  LDS.128 R4, [R0+UR4] ;  /* 0x0000000400047984 */ /* 0x000e220008000c00 */
[----:B------:R-:W-:Y:S01]  /*61f0*/  PRMT R41, R32, 0x5210, R3 ;  /* 0x0000521020297816 */ /* 0x000fe20000000003 */
[----:B------:R-:W-:Y:S01]  /*6200*/  BAR.SYNC.DEFER_BLOCKING 0x0 ;  /* 0x0000000000007b1d */ /* 0x000fe20000010000 */
[----:B------:R-:W-:Y:S02]  /*6210*/  PRMT R57, R58, 0x3340, R1 ;  /* 0x000033403a397816 */ /* 0x000fe40000000001 */
[----:B------:R-:W-:-:S03]  /*6220*/  LOP3.LUT R84, R84, 0xffff, RZ, 0xc0, !PT ;  /* 0x0000ffff54547812 */ /* 0x000fc600078ec0ff */
[----:B------:R4:W-:Y:S01]  /*6230*/  STSM.16.M88.4 [R33], R40 ;  /* 0x0000002821007844 */ /* 0x0009e20000000200 */
[----:B------:R-:W-:Y:S02]  /*6240*/  LOP3.LUT R3, R86, 0xffff, RZ, 0xc0, !PT ;  /* 0x0000ffff56037812 */ /* 0x000fe400078ec0ff */
[----:B------:R-:W-:Y:S02]  /*6250*/  PRMT R26, R10, 0x5410, R57 ;  /* 0x000054100a1a7816 */ /* 0x000fe40000000039 */
[--C-:B---3--:R-:W-:Y:S02]  /*6260*/  PRMT R36, R9, 0x4210, R84.reuse ;  /* 0x0000421009247816 */ /* 0x108fe40000000054 */
[--C-:B------:R-:W-:Y:S01]  /*6270*/  PRMT R38, R8, 0x4210, R3.reuse ;  /* 0x0000421008267816 */ /* 0x100fe20000000003 */
[----:B------:R-:W-:Y:S01]  /*6280*/  BAR.SYNC.DEFER_BLOCKING 0x0 ;  /* 0x0000000000007b1d */ /* 0x000fe20000010000 */
[----:B------:R-:W-:Y:S02]  /*6290*/  PRMT R37, R19, 0x5210, R84 ;  /* 0x0000521013257816 */ /* 0x000fe40000000054 */
[----:B------:R-:W-:-:S03]  /*62a0*/  PRMT R39, R152, 0x5210, R3 ;  /* 0x0000521098277816 */ /* 0x000fc60000000003 */
[----:B------:R-:W3:Y:S02]  /*62b0*/  LDS.128 R8, [R0+UR4] ;  /* 0x0000000400087984 */ /* 0x000ee40008000c00 */
[----:B------:R-:W-:Y:S01]  /*62c0*/  BAR.SYNC.DEFER_BLOCKING 0x0 ;  /* 0x0000000000007b1d */ /* 0x000fe20000010000 */
[----:B------:R-:W-:Y:S02]  /*62d0*/  LOP3.LUT R3, R100, 0xffff, RZ, 0xc0, !PT ;  /* 0x0000ffff64037812 */ /* 0x000fe400078ec0ff */
[----:B------:R-:W-:-:S03]  /*62e0*/  LOP3.LUT R102, R102, 0xffff, RZ, 0xc0, !PT ;  /* 0x0000ffff66667812 */ /* 0x000fc600078ec0ff */
[----:B------:R-:W-:Y:S01]  /*62f0*/  STSM.16.M88.4 [R33], R36 ;  /* 0x0000002421007844 */ /* 0x000fe20000000200 */
[--C-:B----4-:R-:W-:Y:S02]  /*6300*/  PRMT R40, R12, 0x4210, R3.reuse ;  /* 0x000042100c287816 */ /* 0x110fe40000000003 */
[----:B------:R-:W-:Y:S02]  /*6310*/  PRMT R41, R14, 0x5210, R3 ;  /* 0x000052100e297816 */ /* 0x000fe40000000003 */
[----:B------:R-:W-:Y:S01]  /*6320*/  PRMT R42, R13, 0x4210, R102 ;  /* 0x000042100d2a7816 */ /* 0x000fe20000000066 */
[----:B------:R-:W-:Y:S01]  /*6330*/  BAR.SYNC.DEFER_BLOCKING 0x0 ;  /* 0x0000000000007b1d */ /* 0x000fe20000010000 */
[----:B------:R-:W-:Y:S02]  /*6340*/  PRMT R45, R44, 0x5410, R45 ;  /* 0x000054102c2d7816 */ /* 0x000fe4000000002d */
[----:B------:R-:W-:-:S03]  /*6350*/  SHF.R.U32.HI R18, RZ, 0x8, R112 ;  /* 0x00000008ff127819 */ /* 0x000fc60000011670 */
[----:B------:R-:W4:Y:S01]  /*6360*/  LDS.128 R12, [R0+UR4] ;  /* 0x00000004000c7984 */ /* 0x000f220008000c00 */
[----:B------:R-:W-:Y:S01]  /*6370*/  PRMT R43, R45, 0x5210, R102 ;  /* 0x000052102d2b7816 */ /* 0x000fe20000000066 */
[----:B------:R-:W-:Y:S01]  /*6380*/  BAR.SYNC.DEFER_BLOCKING 0x0 ;  /* 0x0000000000007b1d */ /* 0x000fe20000010000 */
[----:B------:R-:W-:-:S04]  /*6390*/  LOP3.LUT R18, R18, 0xffff, RZ, 0xc0, !PT ;  /* 0x0000ffff12127812 */ /* 0x000fc800078ec0ff */
[----:B------:R-:W-:Y:S02]  /*63a0*/  PRMT R46, R18, 0x3340, R1 ;  /* 0x00003340122e7816 */ /* 0x000fe40000000001 */
[----:B------:R-:W-:-:S04]  /*63b0*/  SHF.R.U32.HI R18, RZ, 0x8, R128 ;  /* 0x00000008ff127819 */ /* 0x000fc80000011680 */
[----:B------:R-:W-:Y:S02]  /*63c0*/  LOP3.LUT R18, R18, 0xffff, RZ, 0xc0, !PT ;  /* 0x0000ffff12127812 */ /* 0x000fe400078ec0ff */
[--C-:B------:R-:W-:Y:S01]  /*63d0*/  PRMT R49, R50, 0x3340, R1.reuse ;  /* 0x0000334032317816 */ /* 0x100fe20000000001 */
[----:B------:R5:W-:Y:S01]  /*63e0*/  STSM.16.M88.4 [R33], R40 ;  /* 0x0000002821007844 */ /* 0x000be20000000200 */
[----:B------:R-:W-:Y:S02]  /*63f0*/  PRMT R50, R18, 0x3340, R1 ;  /* 0x0000334012327816 */ /* 0x000fe40000000001 */
[----:B------:R-:W-:-:S04]  /*6400*/  SHF.R.U32.HI R18, RZ, 0x8, R144 ;  /* 0x00000008ff127819 */ /* 0x000fc80000011690 */
[----:B------:R-:W-:Y:S02]  /*6410*/  LOP3.LUT R18, R18, 0xffff, RZ, 0xc0, !PT ;  /* 0x0000ffff12127812 */ /* 0x000fe400078ec0ff */
[----:B------:R-:W-:Y:S02]  /*6420*/  LOP3.LUT R116, R116, 0xffff, RZ, 0xc0, !PT ;  /* 0x0000ffff74747812 */ /* 0x000fe400078ec0ff */
[----:B------:R-:W-:Y:S02]  /*6430*/  PRMT R18, R18, 0x3340, R1 ;  /* 0x0000334012127816 */ /* 0x000fe40000000001 */
[----:B------:R-:W-:Y:S02]  /*6440*/  LOP3.LUT R3, R118, 0xffff, RZ, 0xc0, !PT ;  /* 0x0000ffff76037812 */ /* 0x000fe400078ec0ff */
[----:B------:R-:W-:Y:S02]  /*6450*/  PRMT R47, R47, 0x5410, R46 ;  /* 0x000054102f2f7816 */ /* 0x000fe4000000002e */
[----:B------:R-:W-:-:S02]  /*6460*/  PRMT R55, R55, 0x5410, R18 ;  /* 0x0000541037377816 */ /* 0x000fc40000000012 */
[--C-:B------:R-:W-:Y:S02]  /*6470*/  PRMT R44, R17, 0x4210, R116.reuse ;  /* 0x00004210112c7816 */ /* 0x100fe40000000074 */
[----:B------:R-:W-:Y:S01]  /*6480*/  PRMT R46, R16, 0x4210, R3 ;  /* 0x00004210102e7816 */ /* 0x000fe20000000003 */
[----:B------:R-:W-:Y:S01]  /*6490*/  BAR.SYNC.DEFER_BLOCKING 0x0 ;  /* 0x0000000000007b1d */ /* 0x000fe20000010000 */
[----:B------:R-:W-:Y:S02]  /*64a0*/  PRMT R48, R48, 0x5410, R49 ;  /* 0x0000541030307816 */ /* 0x000fe40000000031 */
[----:B------:R-:W-:-:S03]  /*64b0*/  PRMT R45, R47, 0x5210, R116 ;  /* 0x000052102f2d7816 */ /* 0x000fc60000000074 */
[----:B------:R-:W4:Y:S01]  /*64c0*/  LDS.128 R16, [R0+UR4] ;  /* 0x0000000400107984 */ /* 0x000f220008000c00 */
[----:B------:R-:W-:Y:S01]  /*64d0*/  PRMT R47, R48, 0x5210, R3 ;  /* 0x00005210302f7816 */ /* 0x000fe20000000003 */
[----:B------:R-:W-:Y:S01]  /*64e0*/  BAR.SYNC.DEFER_BLOCKING 0x0 ;  /* 0x0000000000007b1d */ /* 0x000fe20000010000 */
[----:B------:R-:W-:Y:S02]  /*64f0*/  LOP3.LUT R132, R132, 0xffff, RZ, 0xc0, !PT ;  /* 0x0000ffff84847812 */ /* 0x000fe400078ec0ff */
[----:B------:R-:W-:-:S03]  /*6500*/  LOP3.LUT R3, R134, 0xffff, RZ, 0xc0, !PT ;  /* 0x0000ffff86037812 */ /* 0x000fc600078ec0ff */
[----:B------:R-:W-:Y:S01]  /*6510*/  STSM.16.M88.4 [R33], R44 ;  /* 0x0000002c21007844 */ /* 0x000fe20000000200 */
[----:B-----5:R-:W-:Y:S02]  /*6520*/  PRMT R40, R21, 0x4210, R132 ;  /* 0x0000421015287816 */ /* 0x020fe40000000084 */
[----:B------:R-:W-:Y:S01]  /*6530*/  PRMT R42, R20, 0x4210, R3 ;  /* 0x00004210142a7816 */ /* 0x000fe20000000003 */
[----:B------:R-:W-:Y:S01]  /*6540*/  BAR.SYNC.DEFER_BLOCKING 0x0 ;  /* 0x0000000000007b1d */ /* 0x000fe20000010000 */
[----:B------:R-:W-:Y:S02]  /*6550*/  PRMT R56, R56, 0x3340, R1 ;  /* 0x0000334038387816 */ /* 0x000fe40000000001 */
[----:B------:R-:W-:Y:S02]  /*6560*/  PRMT R51, R51, 0x5410, R50 ;  /* 0x0000541033337816 */ /* 0x000fe40000000032 */
[----:B------:R-:W-:Y:S01]  /*6570*/  PRMT R56, R53, 0x5410, R56 ;  /* 0x0000541035387816 */ /* 0x000fe20000000038 */
[----:B------:R-:W5:Y:S01]  /*6580*/  LDS.128 R20, [R0+UR4] ;  /* 0x0000000400147984 */ /* 0x000f620008000c00 */
[----:B------:R-:W-:-:S02]  /*6590*/  PRMT R41, R51, 0x5210, R132 ;  /* 0x0000521033297816 */ /* 0x000fc40000000084 */
[----:B------:R-:W-:Y:S01]  /*65a0*/  PRMT R43, R56, 0x5210, R3 ;  /* 0x00005210382b7816 */ /* 0x000fe20000000003 */
[----:B------:R-:W-:Y:S01]  /*65b0*/  BAR.SYNC.DEFER_BLOCKING 0x0 ;  /* 0x0000000000007b1d */ /* 0x000fe20000010000 */
[----:B------:R-:W-:Y:S02]  /*65c0*/  F2FP.SATFINITE.E4M3.F32.PACK_AB_MERGE_C R150, R151, R150, RZ ;  /* 0x000000969796723e */ /* 0x000fe400048070ff */
[----:B------:R-:W-:Y:S02]  /*65d0*/  F2FP.SATFINITE.E4M3.F32.PACK_AB_MERGE_C R148, R149, R148, RZ ;  /* 0x000000949594723e */ /* 0x000fe400048070ff */
[----:B------:R-:W-:Y:S01]  /*65e0*/  LOP3.LUT R39, R150, 0xffff, RZ, 0xc0, !PT ;  /* 0x0000ffff96277812 */ /* 0x000fe200078ec0ff */
[----:B------:R1:W-:Y:S01]  /*65f0*/  STSM.16.M88.4 [R33], R40 ;  /* 0x0000002821007844 */ /* 0x0003e20000000200 */
[----:B------:R-:W-:Y:S02]  /*6600*/  LOP3.LUT R148, R148, 0xffff, RZ, 0xc0, !PT ;  /* 0x0000ffff94947812 */ /* 0x000fe400078ec0ff */
[----:B------:R-:W-:-:S02]  /*6610*/  PRMT R38, R24, 0x4210, R39 ;  /* 0x0000421018267816 */ /* 0x000fc40000000027 */
[--C-:B------:R-:W-:Y:S02]  /*6620*/  PRMT R36, R25, 0x4210, R148.reuse ;  /* 0x0000421019247816 */ /* 0x100fe40000000094 */
[----:B------:R-:W-:Y:S01]  /*6630*/  PRMT R39, R26, 0x5210, R39 ;  /* 0x000052101a277816 */ /* 0x000fe20000000027 */
[----:B------:R-:W-:Y:S01]  /*6640*/  BAR.SYNC.DEFER_BLOCKING 0x0 ;  /* 0x0000000000007b1d */ /* 0x000fe20000010000 */
[----:B------:R-:W-:-:S05]  /*6650*/  PRMT R37, R55, 0x5210, R148 ;  /* 0x0000521037257816 */ /* 0x000fca0000000094 */
[----:B------:R-:W5:Y:S02]  /*6660*/  LDS.128 R24, [R0+UR4] ;  /* 0x0000000400187984 */ /* 0x000f640008000c00 */
[----:B------:R-:W-:Y:S01]  /*6670*/  BAR.SYNC.DEFER_BLOCKING 0x0 ;  /* 0x0000000000007b1d */ /* 0x000fe20000010000 */
[----:B------:R-:W-:Y:S01]  /*6680*/  IMAD.U32 R3, RZ, RZ, UR5 ;  /* 0x00000005ff037e24 */ /* 0x000fe2000f8e00ff */
[C---:B--2---:R-:W-:Y:S01]  /*6690*/  ISETP.GE.AND P0, PT, R153.reuse, UR10, PT ;  /* 0x0000000a99007c0c */ /* 0x044fe2000bf06270 */
[----:B------:R-:W-:-:S03]  /*66a0*/  IMAD R32, R153, UR6, RZ ;  /* 0x0000000699207c24 */ /* 0x000fc6000f8e02ff */
[C-C-:B------:R-:W-:Y:S01]  /*66b0*/  LOP3.LUT R161, R3.reuse, 0xfe, R180.reuse, 0xfe, !PT ;  /* 0x000000fe03a17812 */ /* 0x140fe200078efeb4 */
[----:B------:R-:W-:Y:S01]  /*66c0*/  ULDC UR6, c[0x0][0x248] ;  /* 0x0000920000067ab9 */ /* 0x000fe20000000800 */
[C-C-:B------:R-:W-:Y:S01]  /*66d0*/  LOP3.LUT R34, R3.reuse, 0x2, R180.reuse, 0xfe, !PT ;  /* 0x0000000203227812 */ /* 0x140fe200078efeb4 */
[----:B------:R-:W-:Y:S01]  /*66e0*/  ULDC UR10, c[0x0][0x22c] ;  /* 0x00008b00000a7ab9 */ /* 0x000fe20000000800 */
[C-C-:B------:R-:W-:Y:S02]  /*66f0*/  LOP3.LUT R35, R3.reuse, 0x4, R180.reuse, 0xfe, !PT ;  /* 0x0000000403237812 */ /* 0x140fe400078efeb4 */
[C-C-:B-1----:R-:W-:Y:S02]  /*6700*/  LOP3.LUT R40, R3.reuse, 0x6, R180.reuse, 0xfe, !PT ;  /* 0x0000000603287812 */ /* 0x142fe400078efeb4 */
[C-C-:B------:R-:W-:Y:S02]  /*6710*/  LOP3.LUT R99, R3.reuse, 0x8, R180.reuse, 0xfe, !PT ;  /* 0x0000000803637812 */ /* 0x140fe400078efeb4 */
[----:B------:R-:W-:-:S02]  /*6720*/  LOP3.LUT R97, R3, 0xa, R180, 0xfe, !PT ;  /* 0x0000000a03617812 */ /* 0x000fc400078efeb4 */
[C-C-:B------:R-:W-:Y:S01]  /*6730*/  LOP3.LUT R95, R3.reuse, 0xc, R180.reuse, 0xfe, !PT ;  /* 0x0000000c035f7812 */ /* 0x140fe200078efeb4 */
[----:B------:R1:W-:Y:S01]  /*6740*/  STSM.16.M88.4 [R33], R36 ;  /* 0x0000002421007844 */ /* 0x0003e20000000200 */
[C-C-:B------:R-:W-:Y:S02]  /*6750*/  LOP3.LUT R93, R3.reuse, 0xe, R180.reuse, 0xfe, !PT ;  /* 0x0000000e035d7812 */ /* 0x140fe400078efeb4 */
[C-C-:B------:R-:W-:Y:S02]  /*6760*/  LOP3.LUT R91, R3.reuse, 0x10, R180.reuse, 0xfe, !PT ;  /* 0x00000010035b7812 */ /* 0x140fe400078efeb4 */
[C-C-:B------:R-:W-:Y:S02]  /*6770*/  LOP3.LUT R89, R3.reuse, 0x12, R180.reuse, 0xfe, !PT ;  /* 0x0000001203597812 */ /* 0x140fe400078efeb4 */
[C-C-:B------:R-:W-:Y:S02]  /*6780*/  LOP3.LUT R87, R3.reuse, 0x14, R180.reuse, 0xfe, !PT ;  /* 0x0000001403577812 */ /* 0x140fe400078efeb4 */
[----:B------:R-:W-:-:S02]  /*6790*/  LOP3.LUT R85, R3, 0x16, R180, 0xfe, !PT ;  /* 0x0000001603557812 */ /* 0x000fc400078efeb4 */
[C-C-:B------:R-:W-:Y:S02]  /*67a0*/  LOP3.LUT R84, R3.reuse, 0x18, R180.reuse, 0xfe, !PT ;  /* 0x0000001803547812 */ /* 0x140fe400078efeb4 */
        /* <DEDUP_REMOVED lines=113> */
[----:B------:R-:W-:Y:S02]  /*6ec0*/  LOP3.LUT R2, R3, 0xfc, R180, 0xfe, !PT ;  /* 0x000000fc03027812 */ /* 0x000fe400078efeb4 */
[----:B------:R-:W-:Y:S01]  /*6ed0*/  LOP3.LUT R180, R180, UR5, RZ, 0xfc, !PT ;  /* 0x00000005b4b47c12 */ /* 0x000fe2000f8efcff */
[----:B------:R-:W-:Y:S01]  /*6ee0*/  ULDC UR5, c[0x0][0x248] ;  /* 0x0000920000057ab9 */ /* 0x000fe20000000800 */
[----:B------:R-:W-:Y:S01]  /*6ef0*/  IADD3 R3, P2, R32, UR8, RZ ;  /* 0x0000000820037c10 */ /* 0x000fe2000ff5e0ff */
[----:B------:R-:W-:Y:S01]  /*6f00*/  ULDC UR8, c[0x0][0x22c] ;  /* 0x00008b0000087ab9 */ /* 0x000fe20000000800 */
[C---:B------:R-:W-:Y:S01]  /*6f10*/  ISETP.LT.AND P1, PT, R180.reuse, UR11, !P0 ;  /* 0x0000000bb4007c0c */ /* 0x040fe2000c721270 */
[----:B------:R-:W-:Y:S01]  /*6f20*/  IMAD R180, R180, UR5, RZ ;  /* 0x00000005b4b47c24 */ /* 0x000fe2000f8e02ff */
[----:B------:R-:W-:Y:S01]  /*6f30*/  LEA.HI.X.SX32 R32, R32, UR9, 0x1, P2 ;  /* 0x0000000920207c11 */ /* 0x000fe200090f0eff */
[C---:B-1----:R-:W-:Y:S01]  /*6f40*/  IMAD R33, R34.reuse, UR6, RZ ;  /* 0x0000000622217c24 */ /* 0x042fe2000f8e02ff */
[----:B------:R-:W-:Y:S01]  /*6f50*/  ISETP.LT.AND P2, PT, R34, UR8, !P0 ;  /* 0x0000000822007c0c */ /* 0x000fe2000c741270 */
[C---:B------:R-:W-:Y:S01]  /*6f60*/  IMAD R39, R35.reuse, UR7, RZ ;  /* 0x0000000723277c24 */ /* 0x040fe2000f8e02ff */
[-C--:B------:R-:W-:Y:S01]  /*6f70*/  IADD3 R34, P5, R180, R3.reuse, RZ ;  /* 0x00000003b4227210 */ /* 0x080fe20007fbe0ff */
[----:B------:R-:W-:Y:S01]  /*6f80*/  ULDC UR9, c[0x0][0x22c] ;  /* 0x00008b0000097ab9 */ /* 0x000fe20000000800 */
[----:B------:R-:W-:Y:S01]  /*6f90*/  ULDC UR5, c[0x0][0x248] ;  /* 0x0000920000057ab9 */ /* 0x000fe20000000800 */
[----:B------:R-:W-:Y:S01]  /*6fa0*/  ISETP.LT.AND P3, PT, R35, UR9, !P0 ;  /* 0x0000000923007c0c */ /* 0x000fe2000c761270 */
[----:B------:R-:W-:Y:S01]  /*6fb0*/  IMAD R41, R40, UR5, RZ ;  /* 0x0000000528297c24 */ /* 0x000fe2000f8e02ff */
[----:B------:R-:W-:Y:S01]  /*6fc0*/  LEA.HI.X.SX32 R35, R180, R32, 0x1, P5 ;  /* 0x00000020b4237211 */ /* 0x000fe200028f0eff */
[----:B------:R-:W-:Y:S01]  /*6fd0*/  ULDC UR7, c[0x0][0x22c] ;  /* 0x00008b0000077ab9 */ /* 0x000fe20000000800 */
[----:B------:R-:W-:Y:S01]  /*6fe0*/  PRMT R153, R28, 0x7770, RZ ;  /* 0x000077701c997816 */ /* 0x000fe200000000ff */
[----:B------:R-:W-:Y:S01]  /*6ff0*/  BAR.SYNC.DEFER_BLOCKING 0x0 ;  /* 0x0000000000007b1d */ /* 0x000fe20000010000 */
[----:B------:R-:W-:-:S02]  /*7000*/  IADD3 R38, P5, R39, R3, RZ ;  /* 0x0000000327267210 */ /* 0x000fc40007fbe0ff */
[----:B------:R-:W-:Y:S02]  /*7010*/  ISETP.LT.AND P4, PT, R40, UR10, !P0 ;  /* 0x0000000a28007c0c */ /* 0x000fe4000c781270 */
[-C--:B------:R-:W-:Y:S01]  /*7020*/  IADD3 R36, P6, R33, R3.reuse, RZ ;  /* 0x0000000321247210 */ /* 0x080fe20007fde0ff */
[----:B------:R-:W-:Y:S01]  /*7030*/  ULDC UR5, c[0x0][0x248] ;  /* 0x0000920000057ab9 */ /* 0x000fe20000000800 */
[-C--:B------:R-:W-:Y:S01]  /*7040*/  LEA.HI.X.SX32 R39, R39, R32.reuse, 0x1, P5 ;  /* 0x0000002027277211 */ /* 0x080fe200028f0eff */
[----:B------:R-:W-:Y:S01]  /*7050*/  ULDC UR9, c[0x0][0x22c] ;  /* 0x00008b0000097ab9 */ /* 0x000fe20000000800 */
[C---:B------:R-:W-:Y:S01]  /*7060*/  ISETP.LT.AND P5, PT, R99.reuse, UR7, !P0 ;  /* 0x0000000763007c0c */ /* 0x040fe2000c7a1270 */
[----:B------:R-:W-:Y:S01]  /*7070*/  IMAD R99, R99, UR5, RZ ;  /* 0x0000000563637c24 */ /* 0x000fe2000f8e02ff */
[----:B------:R-:W-:Y:S01]  /*7080*/  LEA.HI.X.SX32 R37, R33, R32, 0x1, P6 ;  /* 0x0000002021257211 */ /* 0x000fe200030f0eff */
[----:B------:R-:W-:Y:S01]  /*7090*/  ULDC UR8, c[0x0][0x22c] ;  /* 0x00008b0000087ab9 */ /* 0x000fe20000000800 */
[----:B------:R-:W-:Y:S01]  /*70a0*/  PRMT R151, R29, 0x7770, RZ ;  /* 0x000077701d977816 */ /* 0x000fe200000000ff */
[----:B------:R-:W-:Y:S01]  /*70b0*/  ULDC UR5, c[0x0][0x248] ;  /* 0x0000920000057ab9 */ /* 0x000fe20000000800 */
[----:B------:R-:W-:Y:S01]  /*70c0*/  PRMT R149, R30, 0x7770, RZ ;  /* 0x000077701e957816 */ /* 0x000fe200000000ff */
[----:B------:R-:W-:Y:S01]  /*70d0*/  ULDC UR6, c[0x0][0x248] ;  /* 0x0000920000067ab9 */ /* 0x000fe20000000800 */
[----:B------:R-:W-:Y:S01]  /*70e0*/  PRMT R33, R31, 0x7770, RZ ;  /* 0x000077701f217816 */ /* 0x000fe200000000ff */
[----:B------:R-:W-:Y:S01]  /*70f0*/  ULDC UR10, c[0x0][0x22c] ;  /* 0x00008b00000a7ab9 */ /* 0x000fe20000000800 */
[----:B------:R-:W-:Y:S01]  /*7100*/  ULDC UR7, c[0x0][0x248] ;  /* 0x0000920000077ab9 */ /* 0x000fe20000000800 */
[----:B------:R1:W-:Y:S01]  /*7110*/  @P1 STG.E.U8 desc[UR12][R34.64], R153 ;  /* 0x0000009922001986 */ /* 0x0003e2000c10110c */
[----:B------:R-:W-:-:S04]  /*7120*/  IADD3 R40, P1, R41, R3, RZ ;  /* 0x0000000329287210 */ /* 0x000fc80007f3e0ff */
[----:B------:R-:W-:Y:S01]  /*7130*/  LEA.HI.X.SX32 R41, R41, R32, 0x1, P1 ;  /* 0x0000002029297211 */ /* 0x000fe200008f0eff */
[----:B------:R-:W-:Y:S01]  /*7140*/  @P2 STG.E.U8 desc[UR12][R36.64], R151 ;  /* 0x0000009724002986 */ /* 0x000fe2000c10110c */
[----:B------:R-:W-:-:S03]  /*7150*/  ISETP.LT.AND P2, PT, R97, UR8, !P0 ;  /* 0x0000000861007c0c */ /* 0x000fc6000c741270 */
[----:B------:R-:W-:Y:S01]  /*7160*/  @P3 STG.E.U8 desc[UR12][R38.64], R149 ;  /* 0x0000009526003986 */ /* 0x000fe2000c10110c */
[----:B-1----:R-:W-:Y:S01]  /*7170*/  IADD3 R34, P1, R99, R3, RZ ;  /* 0x0000000363227210 */ /* 0x002fe20007f3e0ff */
[----:B------:R-:W-:Y:S02]  /*7180*/  IMAD R97, R97, UR6, RZ ;  /* 0x0000000661617c24 */ /* 0x000fe4000f8e02ff */
[----:B------:R1:W-:Y:S01]  /*7190*/  @P4 STG.E.U8 desc[UR12][R40.64], R33 ;  /* 0x0000002128004986 */ /* 0x0003e2000c10110c */
[C---:B------:R-:W-:Y:S01]  /*71a0*/  ISETP.LT.AND P3, PT, R95.reuse, UR9, !P0 ;  /* 0x000000095f007c0c */ /* 0x040fe2000c761270 */
[----:B------:R-:W-:Y:S01]  /*71b0*/  IMAD R95, R95, UR5, RZ ;  /* 0x000000055f5f7c24 */ /* 0x000fe2000f8e02ff */
[----:B------:R-:W-:Y:S01]  /*71c0*/  LEA.HI.X.SX32 R35, R99, R32, 0x1, P1 ;  /* 0x0000002063237211 */ /* 0x000fe200008f0eff */
[----:B------:R-:W-:Y:S01]  /*71d0*/  ULDC UR5, c[0x0][0x22c] ;  /* 0x00008b0000057ab9 */ /* 0x000fe20000000800 */
[C---:B------:R-:W-:Y:S01]  /*71e0*/  ISETP.LT.AND P4, PT, R93.reuse, UR10, !P0 ;  /* 0x0000000a5d007c0c */ /* 0x040fe2000c781270 */
[----:B------:R-:W-:Y:S01]  /*71f0*/  IMAD R93, R93, UR7, RZ ;  /* 0x000000075d5d7c24 */ /* 0x000fe2000f8e02ff */
[----:B------:R-:W-:Y:S01]  /*7200*/  ULDC UR6, c[0x0][0x22c] ;  /* 0x00008b0000067ab9 */ /* 0x000fe20000000800 */
[----:B------:R-:W-:Y:S01]  /*7210*/  ULDC UR7, c[0x0][0x22c] ;  /* 0x00008b0000077ab9 */ /* 0x000fe20000000800 */
[----:B------:R-:W-:Y:S01]  /*7220*/  ULDC UR8, c[0x0][0x22c] ;  /* 0x00008b0000087ab9 */ /* 0x000fe20000000800 */
[----:B-1----:R-:W-:-:S02]  /*7230*/  PRMT R33, R28, 0x7771, RZ ;  /* 0x000077711c217816 */ /* 0x002fc400000000ff */
[----:B------:R-:W-:-:S03]  /*7240*/  IADD3 R40, P1, R97, R3, RZ ;  /* 0x0000000361287210 */ /* 0x000fc60007f3e0ff */
[----:B------:R1:W-:Y:S01]  /*7250*/  @P5 STG.E.U8 desc[UR12][R34.64], R33 ;  /* 0x0000002122005986 */ /* 0x0003e2000c10110c */
[-C--:B------:R-:W-:Y:S02]  /*7260*/  IADD3 R38, P5, R95, R3.reuse, RZ ;  /* 0x000000035f267210 */ /* 0x080fe40007fbe0ff */
[----:B------:R-:W-:Y:S02]  /*7270*/  IADD3 R36, P6, R93, R3, RZ ;  /* 0x000000035d247210 */ /* 0x000fe40007fde0ff */
[-C--:B------:R-:W-:Y:S02]  /*7280*/  LEA.HI.X.SX32 R39, R95, R32.reuse, 0x1, P5 ;  /* 0x000000205f277211 */ /* 0x080fe400028f0eff */
[-C--:B------:R-:W-:Y:S02]  /*7290*/  LEA.HI.X.SX32 R41, R97, R32.reuse, 0x1, P1 ;  /* 0x0000002061297211 */ /* 0x080fe400008f0eff */
[----:B------:R-:W-:Y:S02]  /*72a0*/  PRMT R95, R29, 0x7771, RZ ;  /* 0x000077711d5f7816 */ /* 0x000fe400000000ff */
[----:B------:R-:W-:Y:S01]  /*72b0*/  ISETP.LT.AND P1, PT, R161, UR5, !P0 ;  /* 0x00000005a1007c0c */ /* 0x000fe2000c721270 */
[----:B------:R-:W-:Y:S01]  /*72c0*/  ULDC UR5, c[0x0][0x248] ;  /* 0x0000920000057ab9 */ /* 0x000fe20000000800 */
[----:B------:R-:W-:-:S02]  /*72d0*/  LEA.HI.X.SX32 R37, R93, R32, 0x1, P6 ;  /* 0x000000205d257211 */ /* 0x000fc400030f0eff */
[----:B------:R-:W-:Y:S02]  /*72e0*/  PRMT R93, R30, 0x7771, RZ ;  /* 0x000077711e5d7816 */ /* 0x000fe400000000ff */
[C---:B------:R-:W-:Y:S01]  /*72f0*/  ISETP.LT.AND P6, PT, R91.reuse, UR6, !P0 ;  /* 0x000000065b007c0c */ /* 0x040fe2000c7c1270 */
[----:B------:R-:W-:Y:S01]  /*7300*/  IMAD R91, R91, UR5, RZ ;  /* 0x000000055b5b7c24 */ /* 0x000fe2000f8e02ff */
[----:B-1----:R-:W-:Y:S01]  /*7310*/  PRMT R33, R31, 0x7771, RZ ;  /* 0x000077711f217816 */ /* 0x002fe200000000ff */
[----:B------:R1:W-:Y:S01]  /*7320*/  @P2 STG.E.U8 desc[UR12][R40.64], R95 ;  /* 0x0000005f28002986 */ /* 0x0003e2000c10110c */
[----:B------:R-:W-:Y:S01]  /*7330*/  ULDC UR5, c[0x0][0x248] ;  /* 0x0000920000057ab9 */ /* 0x000fe20000000800 */
[C---:B------:R-:W-:Y:S01]  /*7340*/  ISETP.LT.AND P2, PT, R89.reuse, UR7, !P0 ;  /* 0x0000000759007c0c */ /* 0x040fe2000c741270 */
[----:B------:R-:W-:Y:S01]  /*7350*/  IMAD R89, R89, UR5, RZ ;  /* 0x0000000559597c24 */ /* 0x000fe2000f8e02ff */
[----:B------:R-:W-:Y:S01]  /*7360*/  ULDC UR6, c[0x0][0x22c] ;  /* 0x00008b0000067ab9 */ /* 0x000fe20000000800 */
[----:B------:R2:W-:Y:S01]  /*7370*/  @P3 STG.E.U8 desc[UR12][R38.64], R93 ;  /* 0x0000005d26003986 */ /* 0x0005e2000c10110c */
[----:B------:R-:W-:Y:S01]  /*7380*/  ULDC UR5, c[0x0][0x248] ;  /* 0x0000920000057ab9 */ /* 0x000fe20000000800 */
[C---:B------:R-:W-:Y:S01]  /*7390*/  ISETP.LT.AND P3, PT, R87.reuse, UR6, !P0 ;  /* 0x0000000657007c0c */ /* 0x040fe2000c761270 */
[----:B------:R-:W-:Y:S01]  /*73a0*/  IMAD R87, R87, UR5, RZ ;  /* 0x0000000557577c24 */ /* 0x000fe2000f8e02ff */
[----:B------:R0:W-:Y:S01]  /*73b0*/  @P4 STG.E.U8 desc[UR12][R36.64], R33 ;  /* 0x0000002124004986 */ /* 0x0001e2000c10110c */
[-C--:B------:R-:W-:Y:S01]  /*73c0*/  IADD3 R34, P5, R89, R3.reuse, RZ ;  /* 0x0000000359227210 */ /* 0x080fe20007fbe0ff */
[----:B------:R-:W-:Y:S01]  /*73d0*/  ULDC UR6, c[0x0][0x22c] ;  /* 0x00008b0000067ab9 */ /* 0x000fe20000000800 */
[----:B-1----:R-:W-:Y:S01]  /*73e0*/  PRMT R41, R29, 0x7772, RZ ;  /* 0x000077721d297816 */ /* 0x002fe200000000ff */
[----:B------:R-:W-:Y:S01]  /*73f0*/  ULDC UR5, c[0x0][0x248] ;  /* 0x0000920000057ab9 */ /* 0x000fe20000000800 */
[----:B------:R-:W-:Y:S01]  /*7400*/  ULDC UR7, c[0x0][0x22c] ;  /* 0x00008b0000077ab9 */ /* 0x000fe20000000800 */
[----:B------:R-:W1:Y:S01]  /*7410*/  LDC R40, c[0x0][0x248] ;  /* 0x00009200ff287b82 */ /* 0x000e620000000800 */
[----:B--2---:R-:W-:-:S04]  /*7420*/  IADD3 R38, P4, R91, R3, RZ ;  /* 0x000000035b267210 */ /* 0x004fc80007f9e0ff */
[-C--:B------:R-:W-:Y:S02]  /*7430*/  LEA.HI.X.SX32 R39, R91, R32.reuse, 0x1, P4 ;  /* 0x000000205b277211 */ /* 0x080fe400020f0eff */
[----:B0-----:R-:W-:Y:S02]  /*7440*/  IADD3 R36, P4, R87, R3, RZ ;  /* 0x0000000357247210 */ /* 0x001fe40007f9e0ff */
[----:B------:R-:W-:Y:S02]  /*7450*/  PRMT R91, R28, 0x7772, RZ ;  /* 0x000077721c5b7816 */ /* 0x000fe400000000ff */
[-C--:B------:R-:W-:Y:S02]  /*7460*/  LEA.HI.X.SX32 R35, R89, R32.reuse, 0x1, P5 ;  /* 0x0000002059237211 */ /* 0x080fe400028f0eff */
[----:B------:R-:W-:Y:S02]  /*7470*/  LEA.HI.X.SX32 R37, R87, R32, 0x1, P4 ;  /* 0x0000002057257211 */ /* 0x000fe400020f0eff */
[----:B------:R-:W-:-:S02]  /*7480*/  PRMT R33, R30, 0x7772, RZ ;  /* 0x000077721e217816 */ /* 0x000fc400000000ff */
[C---:B------:R-:W-:Y:S01]  /*7490*/  ISETP.LT.AND P4, PT, R85.reuse, UR6, !P0 ;  /* 0x0000000655007c0c */ /* 0x040fe2000c781270 */
[----:B------:R-:W-:Y:S01]  /*74a0*/  IMAD R85, R85, UR5, RZ ;  /* 0x0000000555557c24 */ /* 0x000fe2000f8e02ff */
[----:B------:R0:W-:Y:S01]  /*74b0*/  @P6 STG.E.U8 desc[UR12][R38.64], R91 ;  /* 0x0000005b26006986 */ /* 0x0001e2000c10110c */
[----:B------:R-:W-:Y:S01]  /*74c0*/  ULDC UR5, c[0x0][0x248] ;  /* 0x0000920000057ab9 */ /* 0x000fe20000000800 */
[----:B------:R-:W-:Y:S02]  /*74d0*/  ULDC UR6, c[0x0][0x248] ;  /* 0x0000920000067ab9 */ /* 0x000fe40000000800 */
[----:B------:R2:W-:Y:S04]  /*74e0*/  @P2 STG.E.U8 desc[UR12][R34.64], R41 ;  /* 0x0000002922002986 */ /* 0x0005e8000c10110c */
[----:B------:R3:W-:Y:S01]  /*74f0*/  @P3 STG.E.U8 desc[UR12][R36.64], R33 ;  /* 0x0000002124003986 */ /* 0x0007e2000c10110c */
[----:B0-----:R-:W-:-:S02]  /*7500*/  IADD3 R38, P3, R85, R3, RZ ;  /* 0x0000000355267210 */ /* 0x001fc40007f7e0ff */
[C---:B------:R-:W-:Y:S01]  /*7510*/  ISETP.LT.AND P2, PT, R84.reuse, UR7, !P0 ;  /* 0x0000000754007c0c */ /* 0x040fe2000c741270 */
[----:B------:R-:W-:Y:S01]  /*7520*/  IMAD R84, R84, UR5, RZ ;  /* 0x0000000554547c24 */ /* 0x000fe2000f8e02ff */
[----:B------:R-:W-:Y:S01]  /*7530*/  LEA.HI.X.SX32 R39, R85, R32, 0x1, P3 ;  /* 0x0000002055277211 */ /* 0x000fe200018f0eff */
[----:B------:R-:W-:Y:S01]  /*7540*/  ULDC UR5, c[0x0][0x22c] ;  /* 0x00008b0000057ab9 */ /* 0x000fe20000000800 */
[C---:B------:R-:W-:Y:S01]  /*7550*/  ISETP.LT.AND P3, PT, R83.reuse, UR8, !P0 ;  /* 0x0000000853007c0c */ /* 0x040fe2000c761270 */
[----:B------:R-:W-:Y:S01]  /*7560*/  IMAD R83, R83, UR6, RZ ;  /* 0x0000000653537c24 */ /* 0x000fe2000f8e02ff */
[-C--:B--2---:R-:W-:Y:S01]  /*7570*/  IADD3 R34, P5, R84, R3.reuse, RZ ;  /* 0x0000000354227210 */ /* 0x084fe20007fbe0ff */
[----:B------:R-:W-:Y:S01]  /*7580*/  ULDC UR6, c[0x0][0x22c] ;  /* 0x00008b0000067ab9 */ /* 0x000fe20000000800 */
[----:B------:R-:W-:Y:S01]  /*7590*/  PRMT R85, R31, 0x7772, RZ ;  /* 0x000077721f557816 */ /* 0x000fe200000000ff */
[----:B------:R-:W-:Y:S01]  /*75a0*/  ULDC UR7, c[0x0][0x22c] ;  /* 0x00008b0000077ab9 */ /* 0x000fe20000000800 */
[----:B---3--:R-:W-:-:S02]  /*75b0*/  IADD3 R36, P6, R83, R3, RZ ;  /* 0x0000000353247210 */ /* 0x008fc40007fde0ff */
[-C--:B------:R-:W-:Y:S02]  /*75c0*/  LEA.HI.X.SX32 R35, R84, R32.reuse, 0x1, P5 ;  /* 0x0000002054237211 */ /* 0x080fe400028f0eff */
[----:B------:R-:W-:Y:S02]  /*75d0*/  PRMT R41, R28, 0x7773, RZ ;  /* 0x000077731c297816 */ /* 0x000fe400000000ff */
[----:B------:R-:W-:Y:S01]  /*75e0*/  PRMT R33, R29, 0x7773, RZ ;  /* 0x000077731d217816 */ /* 0x000fe200000000ff */
[----:B------:R0:W-:Y:S01]  /*75f0*/  @P4 STG.E.U8 desc[UR12][R38.64], R85 ;  /* 0x0000005526004986 */ /* 0x0001e2000c10110c */
[----:B------:R-:W-:Y:S01]  /*7600*/  LEA.HI.X.SX32 R37, R83, R32, 0x1, P6 ;  /* 0x0000002053257211 */ /* 0x000fe200030f0eff */
[----:B------:R-:W2:Y:S01]  /*7610*/  LDC R84, c[0x0][0x248] ;  /* 0x00009200ff547b82 */ /* 0x000ea20000000800 */
[----:B------:R-:W-:Y:S01]  /*7620*/  ISETP.LT.AND P4, PT, R167, UR5, !P0 ;  /* 0x00000005a7007c0c */ /* 0x000fe2000c781270 */
[----:B------:R-:W-:Y:S01]  /*7630*/  @P2 STG.E.U8 desc[UR12][R34.64], R41 ;  /* 0x0000002922002986 */ /* 0x000fe2000c10110c */
[----:B------:R-:W-:-:S03]  /*7640*/  ULDC UR5, c[0x0][0x248] ;  /* 0x0000920000057ab9 */ /* 0x000fc60000000800 */
[----:B------:R3:W-:Y:S02]  /*7650*/  @P3 STG.E.U8 desc[UR12][R36.64], R33 ;  /* 0x0000002124003986 */ /* 0x0007e4000c10110c */
[----:B------:R-:W4:Y:S01]  /*7660*/  LDC R83, c[0x0][0x248] ;  /* 0x00009200ff537b82 */ /* 0x000f220000000800 */
[C---:B------:R-:W-:Y:S01]  /*7670*/  ISETP.LT.AND P3, PT, R79.reuse, UR6, !P0 ;  /* 0x000000064f007c0c */ /* 0x040fe2000c761270 */
[----:B------:R-:W-:Y:S01]  /*7680*/  IMAD R79, R79, UR5, RZ ;  /* 0x000000054f4f7c24 */ /* 0x000fe2000f8e02ff */
[----:B------:R-:W-:Y:S01]  /*7690*/  ULDC UR6, c[0x0][0x22c] ;  /* 0x00008b0000067ab9 */ /* 0x000fe20000000800 */
[----:B------:R-:W-:Y:S01]  /*76a0*/  ULDC UR5, c[0x0][0x248] ;  /* 0x0000920000057ab9 */ /* 0x000fe20000000800 */
[C---:B------:R-:W-:Y:S01]  /*76b0*/  ISETP.LT.AND P2, PT, R77.reuse, UR6, !P0 ;  /* 0x000000064d007c0c */ /* 0x040fe2000c741270 */
[----:B------:R-:W-:Y:S02]  /*76c0*/  IMAD R77, R77, UR5, RZ ;  /* 0x000000054d4d7c24 */ /* 0x000fe4000f8e02ff */
[----:B0-----:R-:W0:Y:S01]  /*76d0*/  LDC R85, c[0x0][0x248] ;  /* 0x00009200ff557b82 */ /* 0x001e220000000800 */
[----:B------:R-:W-:Y:S01]  /*76e0*/  PRMT R39, R30, 0x7773, RZ ;  /* 0x000077731e277816 */ /* 0x000fe200000000ff */
[----:B------:R-:W-:Y:S01]  /*76f0*/  ULDC UR5, c[0x0][0x22c] ;  /* 0x00008b0000057ab9 */ /* 0x000fe20000000800 */
[----:B------:R-:W-:Y:S01]  /*7700*/  IADD3 R30, P6, R77, R3, RZ ;  /* 0x000000034d1e7210 */ /* 0x000fe20007fde0ff */
[----:B------:R-:W-:-:S04]  /*7710*/  ULDC UR6, c[0x0][0x22c] ;  /* 0x00008b0000067ab9 */ /* 0x000fc80000000800 */
[----:B------:R-:W5:Y:S01]  /*7720*/  LDC R38, c[0x0][0x248] ;  /* 0x00009200ff267b82 */ /* 0x000f620000000800 */
[----:B---3--:R-:W-:Y:S02]  /*7730*/  PRMT R37, R31, 0x7773, RZ ;  /* 0x000077731f257816 */ /* 0x008fe400000000ff */
[----:B------:R-:W-:-:S05]  /*7740*/  LEA.HI.X.SX32 R31, R77, R32, 0x1, P6 ;  /* 0x000000204d1f7211 */ /* 0x000fca00030f0eff */
[----:B------:R-:W3:Y:S01]  /*7750*/  LDC R77, c[0x0][0x248] ;  /* 0x00009200ff4d7b82 */ /* 0x000ee20000000800 */
[----:B------:R-:W-:Y:S01]  /*7760*/  IADD3 R28, P5, R79, R3, RZ ;  /* 0x000000034f1c7210 */ /* 0x000fe20007fbe0ff */
[----:B----4-:R-:W-:-:S03]  /*7770*/  IMAD R180, R83, 0x20, R180 ;  /* 0x0000002053b47824 */ /* 0x010fc600078e02b4 */
[-C--:B------:R-:W-:Y:S02]  /*7780*/  LEA.HI.X.SX32 R29, R79, R32.reuse, 0x1, P5 ;  /* 0x000000204f1d7211 */ /* 0x080fe400028f0eff */
[C---:B------:R-:W-:Y:S01]  /*7790*/  IADD3 R34, P6, R180.reuse, R3, RZ ;  /* 0x00000003b4227210 */ /* 0x040fe20007fde0ff */
[----:B0-----:R-:W-:Y:S01]  /*77a0*/  IMAD R33, R85, 0x2, R180 ;  /* 0x0000000255217824 */ /* 0x001fe200078e02b4 */
[----:B------:R-:W0:Y:S01]  /*77b0*/  LDC R79, c[0x0][0x248] ;  /* 0x00009200ff4f7b82 */ /* 0x000e220000000800 */
[----:B------:R4:W-:Y:S01]  /*77c0*/  @P3 STG.E.U8 desc[UR12][R28.64], R39 ;  /* 0x000000271c003986 */ /* 0x0009e2000c10110c */
[----:B------:R-:W-:Y:S01]  /*77d0*/  LEA.HI.X.SX32 R35, R180, R32, 0x1, P6 ;  /* 0x00000020b4237211 */ /* 0x000fe200030f0eff */
[----:B-----5:R-:W-:Y:S02]  /*77e0*/  IMAD R36, R38, 0x2, R33 ;  /* 0x0000000226247824 */ /* 0x020fe400078e0221 */
[----:B------:R5:W-:Y:S01]  /*77f0*/  @P2 STG.E.U8 desc[UR12][R30.64], R37 ;  /* 0x000000251e002986 */ /* 0x000be2000c10110c */
[----:B------:R-:W-:-:S02]  /*7800*/  ISETP.LT.AND P5, PT, R166, UR7, !P0 ;  /* 0x00000007a6007c0c */ /* 0x000fc4000c7a1270 */
[----:B------:R-:W2:Y:S01]  /*7810*/  LDC R38, c[0x0][0x248] ;  /* 0x00009200ff267b82 */ /* 0x000ea20000000800 */
[----:B----4-:R-:W-:-:S04]  /*7820*/  IADD3 R28, P6, R33, R3, RZ ;  /* 0x00000003211c7210 */ /* 0x010fc80007fde0ff */
[-C--:B------:R-:W-:Y:S01]  /*7830*/  LEA.HI.X.SX32 R29, R33, R32.reuse, 0x1, P6 ;  /* 0x00000020211d7211 */ /* 0x080fe200030f0eff */
[----:B---3--:R-:W-:Y:S01]  /*7840*/  IMAD R33, R77, 0x2, R36 ;  /* 0x000000024d217824 */ /* 0x008fe200078e0224 */
[----:B------:R-:W-:Y:S01]  /*7850*/  PRMT R41, R4, 0x7770, RZ ;  /* 0x0000777004297816 */ /* 0x000fe200000000ff */
[----:B------:R-:W3:Y:S01]  /*7860*/  LDC R77, c[0x0][0x248] ;  /* 0x00009200ff4d7b82 */ /* 0x000ee20000000800 */
[C---:B-----5:R-:W-:Y:S02]  /*7870*/  IADD3 R30, P6, R36.reuse, R3, RZ ;  /* 0x00000003241e7210 */ /* 0x060fe40007fde0ff */
[----:B------:R-:W-:Y:S01]  /*7880*/  ISETP.LT.AND P3, PT, R165, UR5, !P0 ;  /* 0x00000005a5007c0c */ /* 0x000fe2000c761270 */
[----:B------:R-:W-:Y:S01]  /*7890*/  ULDC UR5, c[0x0][0x22c] ;  /* 0x00008b0000057ab9 */ /* 0x000fe20000000800 */
[----:B------:R-:W-:Y:S01]  /*78a0*/  LEA.HI.X.SX32 R31, R36, R32, 0x1, P6 ;  /* 0x00000020241f7211 */ /* 0x000fe200030f0eff */
[----:B-1----:R-:W-:Y:S02]  /*78b0*/  IMAD R36, R40, 0x2, R33 ;  /* 0x0000000228247824 */ /* 0x002fe400078e0221 */
[----:B------:R-:W1:Y:S01]  /*78c0*/  LDC R40, c[0x0][0x248] ;  /* 0x00009200ff287b82 */ /* 0x000e620000000800 */
[----:B------:R4:W-:Y:S01]  /*78d0*/  @P4 STG.E.U8 desc[UR12][R34.64], R41 ;  /* 0x0000002922004986 */ /* 0x0009e2000c10110c */
[----:B------:R-:W-:-:S02]  /*78e0*/  PRMT R39, R5, 0x7770, RZ ;  /* 0x0000777005277816 */ /* 0x000fc400000000ff */
[----:B------:R-:W-:Y:S01]  /*78f0*/  ISETP.LT.AND P2, PT, R164, UR5, !P0 ;  /* 0x00000005a4007c0c */ /* 0x000fe2000c741270 */
[----:B------:R-:W-:Y:S01]  /*7900*/  ULDC UR5, c[0x0][0x22c] ;  /* 0x00008b0000057ab9 */ /* 0x000fe20000000800 */
[----:B------:R-:W-:Y:S01]  /*7910*/  PRMT R37, R6, 0x7770, RZ ;  /* 0x0000777006257816 */ /* 0x000fe200000000ff */
[----:B------:R5:W-:Y:S01]  /*7920*/  @P5 STG.E.U8 desc[UR12][R28.64], R39 ;  /* 0x000000271c005986 */ /* 0x000be2000c10110c */
[----:B------:R-:W-:Y:S01]  /*7930*/  ISETP.LT.AND P4, PT, R163, UR5, !P0 ;  /* 0x00000005a3007c0c */ /* 0x000fe2000c781270 */
[----:B------:R-:W-:Y:S01]  /*7940*/  ULDC UR5, c[0x0][0x22c] ;  /* 0x00008b0000057ab9 */ /* 0x000fe20000000800 */
[----:B------:R-:W3:Y:S01]  /*7950*/  LDC R83, c[0x0][0x248] ;  /* 0x00009200ff537b82 */ /* 0x000ee20000000800 */
[CC--:B----4-:R-:W-:Y:S02]  /*7960*/  IADD3 R34, P6, R33.reuse, R3.reuse, RZ ;  /* 0x0000000321227210 */ /* 0x0d0fe40007fde0ff */
[----:B------:R-:W-:Y:S01]  /*7970*/  ISETP.LT.AND P5, PT, R162, UR5, !P0 ;  /* 0x00000005a2007c0c */ /* 0x000fe2000c7a1270 */
[----:B------:R4:W-:Y:S01]  /*7980*/  @P3 STG.E.U8 desc[UR12][R30.64], R37 ;  /* 0x000000251e003986 */ /* 0x0009e2000c10110c */
[-C--:B------:R-:W-:Y:S01]  /*7990*/  LEA.HI.X.SX32 R35, R33, R32.reuse, 0x1, P6 ;  /* 0x0000002021237211 */ /* 0x080fe200030f0eff */
[----:B0-----:R-:W-:Y:S01]  /*79a0*/  IMAD R33, R79, 0x2, R36 ;  /* 0x000000024f217824 */ /* 0x001fe200078e0224 */
[C---:B-----5:R-:W-:Y:S01]  /*79b0*/  IADD3 R28, P6, R36.reuse, R3, RZ ;  /* 0x00000003241c7210 */ /* 0x060fe20007fde0ff */
[----:B------:R-:W-:Y:S01]  /*79c0*/  ULDC UR5, c[0x0][0x22c] ;  /* 0x00008b0000057ab9 */ /* 0x000fe20000000800 */
[----:B------:R-:W-:Y:S01]  /*79d0*/  PRMT R41, R7, 0x7770, RZ ;  /* 0x0000777007297816 */ /* 0x000fe200000000ff */
[----:B------:R-:W0:Y:S01]  /*79e0*/  LDC R79, c[0x0][0x248] ;  /* 0x00009200ff4f7b82 */ /* 0x000e220000000800 */
[----:B------:R-:W-:-:S02]  /*79f0*/  LEA.HI.X.SX32 R29, R36, R32, 0x1, P6 ;  /* 0x00000020241d7211 */ /* 0x000fc400030f0eff */
[CC--:B----4-:R-:W-:Y:S02]  /*7a00*/  IADD3 R30, P6, R33.reuse, R3.reuse, RZ ;  /* 0x00000003211e7210 */ /* 0x0d0fe40007fde0ff */
[----:B------:R-:W-:Y:S01]  /*7a10*/  PRMT R37, R4, 0x7771, RZ ;  /* 0x0000777104257816 */ /* 0x000fe200000000ff */
[----:B------:R4:W-:Y:S01]  /*7a20*/  @P2 STG.E.U8 desc[UR12][R34.64], R41 ;  /* 0x0000002922002986 */ /* 0x0009e2000c10110c */
[----:B------:R-:W-:Y:S01]  /*7a30*/  LEA.HI.X.SX32 R31, R33, R32, 0x1, P6 ;  /* 0x00000020211f7211 */ /* 0x000fe200030f0eff */
[----:B--2---:R-:W-:Y:S01]  /*7a40*/  IMAD R33, R38, 0x2, R33 ;  /* 0x0000000226217824 */ /* 0x004fe200078e0221 */
[----:B------:R-:W-:Y:S01]  /*7a50*/  PRMT R39, R5, 0x7771, RZ ;  /* 0x0000777105277816 */ /* 0x000fe200000000ff */
[----:B------:R2:W-:Y:S01]  /*7a60*/  @P4 STG.E.U8 desc[UR12][R28.64], R37 ;  /* 0x000000251c004986 */ /* 0x0005e2000c10110c */
[----:B------:R-:W-:Y:S01]  /*7a70*/  ISETP.LT.AND P3, PT, R160, UR5, !P0 ;  /* 0x00000005a0007c0c */ /* 0x000fe2000c761270 */
[----:B------:R-:W-:Y:S01]  /*7a80*/  ULDC UR5, c[0x0][0x22c] ;  /* 0x00008b0000057ab9 */ /* 0x000fe20000000800 */
[----:B-1----:R-:W-:Y:S01]  /*7a90*/  IMAD R36, R40, 0x2, R33 ;  /* 0x0000000228247824 */ /* 0x002fe200078e0221 */
[----:B------:R1:W-:Y:S01]  /*7aa0*/  @P5 STG.E.U8 desc[UR12][R30.64], R39 ;  /* 0x000000271e005986 */ /* 0x0003e2000c10110c */
[----:B----4-:R-:W4:Y:S01]  /*7ab0*/  LDC R41, c[0x0][0x248] ;  /* 0x00009200ff297b82 */ /* 0x010f220000000800 */
[----:B------:R-:W-:-:S02]  /*7ac0*/  IADD3 R34, P5, R33, R3, RZ ;  /* 0x0000000321227210 */ /* 0x000fc40007fbe0ff */
[----:B------:R-:W-:Y:S01]  /*7ad0*/  ISETP.LT.AND P2, PT, R159, UR5, !P0 ;  /* 0x000000059f007c0c */ /* 0x000fe2000c741270 */
[----:B------:R-:W-:Y:S01]  /*7ae0*/  ULDC UR5, c[0x0][0x22c] ;  /* 0x00008b0000057ab9 */ /* 0x000fe20000000800 */
[-C--:B------:R-:W-:Y:S02]  /*7af0*/  LEA.HI.X.SX32 R35, R33, R32.reuse, 0x1, P5 ;  /* 0x0000002021237211 */ /* 0x080fe400028f0eff */
[----:B--2---:R-:W-:Y:S01]  /*7b00*/  IADD3 R28, P5, R36, R3, RZ ;  /* 0x00000003241c7210 */ /* 0x004fe20007fbe0ff */
[----:B------:R-:W2:Y:S01]  /*7b10*/  LDC R38, c[0x0][0x248] ;  /* 0x00009200ff267b82 */ /* 0x000ea20000000800 */
[----:B------:R-:W-:Y:S02]  /*7b20*/  PRMT R37, R6, 0x7771, RZ ;  /* 0x0000777106257816 */ /* 0x000fe400000000ff */
[----:B------:R-:W-:Y:S01]  /*7b30*/  LEA.HI.X.SX32 R29, R36, R32, 0x1, P5 ;  /* 0x00000020241d7211 */ /* 0x000fe200028f0eff */
[----:B---3--:R-:W-:Y:S01]  /*7b40*/  IMAD R36, R77, 0x2, R36 ;  /* 0x000000024d247824 */ /* 0x008fe200078e0224 */
[----:B------:R-:W-:-:S02]  /*7b50*/  PRMT R33, R7, 0x7771, RZ ;  /* 0x0000777107217816 */ /* 0x000fc400000000ff */
[----:B------:R-:W-:Y:S01]  /*7b60*/  ISETP.LT.AND P4, PT, R158, UR5, !P0 ;  /* 0x000000059e007c0c */ /* 0x000fe2000c781270 */
[----:B------:R3:W-:Y:S01]  /*7b70*/  @P3 STG.E.U8 desc[UR12][R34.64], R37 ;  /* 0x0000002522003986 */ /* 0x0007e2000c10110c */
[----:B------:R-:W5:Y:S01]  /*7b80*/  LDC R40, c[0x0][0x248] ;  /* 0x00009200ff287b82 */ /* 0x000f620000000800 */
[----:B------:R-:W-:Y:S02]  /*7b90*/  ULDC UR5, c[0x0][0x22c] ;  /* 0x00008b0000057ab9 */ /* 0x000fe40000000800 */
[----:B------:R0:W-:Y:S01]  /*7ba0*/  @P2 STG.E.U8 desc[UR12][R28.64], R33 ;  /* 0x000000211c002986 */ /* 0x0001e2000c10110c */
[----:B-1----:R-:W-:-:S04]  /*7bb0*/  IADD3 R30, P2, R36, R3, RZ ;  /* 0x00000003241e7210 */ /* 0x002fc80007f5e0ff */
[-C--:B------:R-:W-:Y:S01]  /*7bc0*/  LEA.HI.X.SX32 R31, R36, R32.reuse, 0x1, P2 ;  /* 0x00000020241f7211 */ /* 0x080fe200010f0eff */
[----:B----4-:R-:W-:Y:S01]  /*7bd0*/  IMAD R36, R41, 0x2, R36 ;  /* 0x0000000229247824 */ /* 0x010fe200078e0224 */
[----:B---3--:R-:W-:Y:S02]  /*7be0*/  PRMT R37, R4, 0x7772, RZ ;  /* 0x0000777204257816 */ /* 0x008fe400000000ff */
[----:B------:R-:W-:Y:S01]  /*7bf0*/  ISETP.LT.AND P6, PT, R157, UR5, !P0 ;  /* 0x000000059d007c0c */ /* 0x000fe2000c7c1270 */
[----:B------:R-:W-:Y:S02]  /*7c00*/  ULDC UR5, c[0x0][0x22c] ;  /* 0x00008b0000057ab9 */ /* 0x000fe40000000800 */
[----:B------:R1:W-:Y:S01]  /*7c10*/  @P4 STG.E.U8 desc[UR12][R30.64], R37 ;  /* 0x000000251e004986 */ /* 0x0003e2000c10110c */
[-C--:B0-----:R-:W-:Y:S01]  /*7c20*/  IADD3 R28, P4, R36, R3.reuse, RZ ;  /* 0x00000003241c7210 */ /* 0x081fe20007f9e0ff */
[----:B------:R-:W-:Y:S01]  /*7c30*/  IMAD R33, R79, 0x2, R36 ;  /* 0x000000024f217824 */ /* 0x000fe200078e0224 */
[----:B------:R-:W-:Y:S01]  /*7c40*/  ISETP.LT.AND P3, PT, R156, UR5, !P0 ;  /* 0x000000059c007c0c */ /* 0x000fe2000c761270 */
[----:B------:R-:W-:Y:S01]  /*7c50*/  ULDC UR5, c[0x0][0x22c] ;  /* 0x00008b0000057ab9 */ /* 0x000fe20000000800 */
[----:B------:R-:W-:Y:S01]  /*7c60*/  LEA.HI.X.SX32 R29, R36, R32, 0x1, P4 ;  /* 0x00000020241d7211 */ /* 0x000fe200020f0eff */
[----:B--2---:R-:W-:Y:S01]  /*7c70*/  IMAD R36, R38, 0x2, R33 ;  /* 0x0000000226247824 */ /* 0x004fe200078e0221 */
[----:B------:R-:W-:Y:S01]  /*7c80*/  PRMT R77, R5, 0x7772, RZ ;  /* 0x00007772054d7816 */ /* 0x000fe200000000ff */
[----:B------:R-:W0:Y:S01]  /*7c90*/  LDC R38, c[0x0][0x248] ;  /* 0x00009200ff267b82 */ /* 0x000e220000000800 */
[----:B------:R-:W-:-:S02]  /*7ca0*/  IADD3 R34, P4, R33, R3, RZ ;  /* 0x0000000321227210 */ /* 0x000fc40007f9e0ff */
[----:B------:R-:W-:Y:S01]  /*7cb0*/  ISETP.LT.AND P2, PT, R155, UR5, !P0 ;  /* 0x000000059b007c0c */ /* 0x000fe2000c741270 */
[----:B------:R2:W-:Y:S01]  /*7cc0*/  @P6 STG.E.U8 desc[UR12][R28.64], R77 ;  /* 0x0000004d1c006986 */ /* 0x0005e2000c10110c */
[----:B------:R-:W-:Y:S01]  /*7cd0*/  PRMT R39, R6, 0x7772, RZ ;  /* 0x0000777206277816 */ /* 0x000fe200000000ff */
[----:B------:R-:W-:Y:S01]  /*7ce0*/  ULDC UR5, c[0x0][0x22c] ;  /* 0x00008b0000057ab9 */ /* 0x000fe20000000800 */
[-C--:B------:R-:W-:Y:S01]  /*7cf0*/  LEA.HI.X.SX32 R35, R33, R32.reuse, 0x1, P4 ;  /* 0x0000002021237211 */ /* 0x080fe200020f0eff */
[----:B------:R-:W-:Y:S01]  /*7d00*/  IMAD R33, R83, 0x2, R36 ;  /* 0x0000000253217824 */ /* 0x000fe200078e0224 */
[----:B-1----:R-:W-:Y:S02]  /*7d10*/  IADD3 R30, P6, R36, R3, RZ ;  /* 0x00000003241e7210 */ /* 0x002fe40007fde0ff */
[----:B------:R-:W-:Y:S01]  /*7d20*/  ISETP.LT.AND P5, PT, R154, UR6, !P0 ;  /* 0x000000069a007c0c */ /* 0x000fe2000c7a1270 */
[----:B------:R1:W-:Y:S01]  /*7d30*/  @P3 STG.E.U8 desc[UR12][R34.64], R39 ;  /* 0x0000002722003986 */ /* 0x0003e2000c10110c */
[----:B--2---:R-:W2:Y:S01]  /*7d40*/  LDC R77, c[0x0][0x248] ;  /* 0x00009200ff4d7b82 */ /* 0x004ea20000000800 */
[----:B------:R-:W-:-:S02]  /*7d50*/  LEA.HI.X.SX32 R31, R36, R32, 0x1, P6 ;  /* 0x00000020241f7211 */ /* 0x000fc400030f0eff */
[----:B------:R-:W-:Y:S01]  /*7d60*/  PRMT R41, R7, 0x7772, RZ ;  /* 0x0000777207297816 */ /* 0x000fe200000000ff */
[----:B-----5:R-:W-:Y:S01]  /*7d70*/  IMAD R29, R40, 0x2, R33 ;  /* 0x00000002281d7824 */ /* 0x020fe200078e0221 */
[C---:B------:R-:W-:Y:S01]  /*7d80*/  IADD3 R36, P6, R33.reuse, R3, RZ ;  /* 0x0000000321247210 */ /* 0x040fe20007fde0ff */
[----:B------:R-:W-:Y:S02]  /*7d90*/  ULDC UR6, c[0x0][0x22c] ;  /* 0x00008b0000067ab9 */ /* 0x000fe40000000800 */
[----:B-1----:R-:W1:Y:S01]  /*7da0*/  LDC R34, c[0x0][0x248] ;  /* 0x00009200ff227b82 */ /* 0x002e620000000800 */
[----:B------:R-:W-:Y:S01]  /*7db0*/  ISETP.LT.AND P4, PT, R152, UR5, !P0 ;  /* 0x0000000598007c0c */ /* 0x000fe2000c781270 */
[----:B------:R3:W-:Y:S01]  /*7dc0*/  @P2 STG.E.U8 desc[UR12][R30.64], R41 ;  /* 0x000000291e002986 */ /* 0x0007e2000c10110c */
[----:B------:R-:W-:Y:S01]  /*7dd0*/  LEA.HI.X.SX32 R37, R33, R32, 0x1, P6 ;  /* 0x0000002021257211 */ /* 0x000fe200030f0eff */
[----:B------:R-:W-:Y:S01]  /*7de0*/  ULDC UR5, c[0x0][0x22c] ;  /* 0x00008b0000057ab9 */ /* 0x000fe20000000800 */
[----:B------:R-:W-:-:S02]  /*7df0*/  PRMT R39, R4, 0x7773, RZ ;  /* 0x0000777304277816 */ /* 0x000fc400000000ff */
[CC--:B------:R-:W-:Y:S01]  /*7e00*/  IADD3 R28, P6, R29.reuse, R3.reuse, RZ ;  /* 0x000000031d1c7210 */ /* 0x0c0fe20007fde0ff */
[----:B------:R-:W-:Y:S01]  /*7e10*/  IMAD R33, R84, 0x2, R29 ;  /* 0x0000000254217824 */ /* 0x000fe200078e021d */
[----:B---3--:R-:W3:Y:S01]  /*7e20*/  LDC R41, c[0x0][0x248] ;  /* 0x00009200ff297b82 */ /* 0x008ee20000000800 */
[----:B------:R4:W-:Y:S01]  /*7e30*/  @P5 STG.E.U8 desc[UR12][R36.64], R39 ;  /* 0x0000002724005986 */ /* 0x0009e2000c10110c */
[----:B------:R-:W-:Y:S02]  /*7e40*/  LEA.HI.X.SX32 R29, R29, R32, 0x1, P6 ;  /* 0x000000201d1d7211 */ /* 0x000fe400030f0eff */
[----:B------:R-:W-:Y:S01]  /*7e50*/  PRMT R35, R5, 0x7773, RZ ;  /* 0x0000777305237816 */ /* 0x000fe200000000ff */
[----:B0-----:R-:W-:Y:S01]  /*7e60*/  IMAD R30, R38, 0x2, R33 ;  /* 0x00000002261e7824 */ /* 0x001fe200078e0221 */
[----:B------:R-:W-:Y:S01]  /*7e70*/  ISETP.LT.AND P3, PT, R150, UR5, !P0 ;  /* 0x0000000596007c0c */ /* 0x000fe2000c761270 */
[----:B------:R-:W-:Y:S01]  /*7e80*/  ULDC UR5, c[0x0][0x22c] ;  /* 0x00008b0000057ab9 */ /* 0x000fe20000000800 */
[----:B------:R-:W-:Y:S01]  /*7e90*/  PRMT R31, R6, 0x7773, RZ ;  /* 0x00007773061f7816 */ /* 0x000fe200000000ff */
[----:B----4-:R-:W0:Y:S01]  /*7ea0*/  LDC R36, c[0x0][0x248] ;  /* 0x00009200ff247b82 */ /* 0x010e220000000800 */
[----:B------:R2:W-:Y:S01]  /*7eb0*/  @P4 STG.E.U8 desc[UR12][R28.64], R35 ;  /* 0x000000231c004986 */ /* 0x0005e2000c10110c */
[----:B------:R-:W-:-:S02]  /*7ec0*/  IADD3 R4, P4, R33, R3, RZ ;  /* 0x0000000321047210 */ /* 0x000fc40007f9e0ff */
[----:B------:R-:W-:-:S04]  /*7ed0*/  IADD3 R6, P6, R30, R3, RZ ;  /* 0x000000031e067210 */ /* 0x000fc80007fde0ff */
[----:B------:R-:W4:Y:S01]  /*7ee0*/  LDC R39, c[0x0][0x248] ;  /* 0x00009200ff277b82 */ /* 0x000f220000000800 */
[----:B------:R-:W-:Y:S01]  /*7ef0*/  ISETP.LT.AND P2, PT, R148, UR5, !P0 ;  /* 0x0000000594007c0c */ /* 0x000fe2000c741270 */
[----:B------:R-:W-:Y:S01]  /*7f00*/  ULDC UR5, c[0x0][0x22c] ;  /* 0x00008b0000057ab9 */ /* 0x000fe20000000800 */
[-C--:B------:R-:W-:Y:S01]  /*7f10*/  LEA.HI.X.SX32 R5, R33, R32.reuse, 0x1, P4 ;  /* 0x0000002021057211 */ /* 0x080fe200020f0eff */
[----:B--2---:R-:W-:Y:S01]  /*7f20*/  IMAD R29, R77, 0x2, R30 ;  /* 0x000000024d1d7824 */ /* 0x004fe200078e021e */
[----:B------:R-:W-:Y:S02]  /*7f30*/  PRMT R33, R7, 0x7773, RZ ;  /* 0x0000777307217816 */ /* 0x000fe400000000ff */
[-C--:B------:R-:W-:Y:S01]  /*7f40*/  LEA.HI.X.SX32 R7, R30, R32.reuse, 0x1, P6 ;  /* 0x000000201e077211 */ /* 0x080fe200030f0eff */
[----:B-1----:R-:W-:Y:S01]  /*7f50*/  IMAD R30, R34, 0x2, R29 ;  /* 0x00000002221e7824 */ /* 0x002fe200078e021d */
[C---:B------:R-:W-:Y:S01]  /*7f60*/  IADD3 R28, P6, R29.reuse, R3, RZ ;  /* 0x000000031d1c7210 */ /* 0x040fe20007fde0ff */
[----:B------:R-:W1:Y:S01]  /*7f70*/  LDC R34, c[0x0][0x248] ;  /* 0x00009200ff227b82 */ /* 0x000e620000000800 */
[----:B------:R2:W-:Y:S02]  /*7f80*/  @P3 STG.E.U8 desc[UR12][R4.64], R31 ;  /* 0x0000001f04003986 */ /* 0x0005e4000c10110c */
[----:B------:R-:W-:-:S02]  /*7f90*/  LEA.HI.X.SX32 R29, R29, R32, 0x1, P6 ;  /* 0x000000201d1d7211 */ /* 0x000fc400030f0eff */
[----:B------:R-:W-:Y:S01]  /*7fa0*/  ISETP.LT.AND P5, PT, R147, UR5, !P0 ;  /* 0x0000000593007c0c */ /* 0x000fe2000c7a1270 */
[----:B------:R-:W-:Y:S01]  /*7fb0*/  ULDC UR5, c[0x0][0x22c] ;  /* 0x00008b0000057ab9 */ /* 0x000fe20000000800 */
[----:B------:R5:W-:Y:S01]  /*7fc0*/  @P2 STG.E.U8 desc[UR12][R6.64], R33 ;  /* 0x0000002106002986 */ /* 0x000be2000c10110c */
[----:B------:R-:W-:Y:S01]  /*7fd0*/  PRMT R37, R8, 0x7770, RZ ;  /* 0x0000777008257816 */ /* 0x000fe200000000ff */
[----:B------:R-:W1:Y:S01]  /*7fe0*/  LDC R38, c[0x0][0x248] ;  /* 0x00009200ff267b82 */ /* 0x000e620000000800 */
[-C--:B--2---:R-:W-:Y:S01]  /*7ff0*/  IADD3 R4, P6, R30, R3.reuse, RZ ;  /* 0x000000031e047210 */ /* 0x084fe20007fde0ff */
[----:B---3--:R-:W-:Y:S01]  /*8000*/  IMAD R31, R41, 0x2, R30 ;  /* 0x00000002291f7824 */ /* 0x008fe200078e021e */
[----:B------:R-:W-:Y:S01]  /*8010*/  ISETP.LT.AND P4, PT, R146, UR5, !P0 ;  /* 0x0000000592007c0c */ /* 0x000fe2000c781270 */
[----:B------:R-:W-:Y:S01]  /*8020*/  ULDC UR5, c[0x0][0x22c] ;  /* 0x00008b0000057ab9 */ /* 0x000fe20000000800 */
[-C--:B------:R-:W-:Y:S01]  /*8030*/  LEA.HI.X.SX32 R5, R30, R32.reuse, 0x1, P6 ;  /* 0x000000201e057211 */ /* 0x080fe200030f0eff */
[----:B0-----:R-:W-:Y:S01]  /*8040*/  IMAD R30, R36, 0x2, R31 ;  /* 0x00000002241e7824 */ /* 0x001fe200078e021f */
[----:B-----5:R-:W-:Y:S01]  /*8050*/  IADD3 R6, P6, R31, R3, RZ ;  /* 0x000000031f067210 */ /* 0x020fe20007fde0ff */
[----:B------:R-:W0:Y:S01]  /*8060*/  LDC R41, c[0x0][0x248] ;  /* 0x00009200ff297b82 */ /* 0x000e220000000800 */
[----:B------:R-:W-:Y:S01]  /*8070*/  ISETP.LT.AND P3, PT, R145, UR5, !P0 ;  /* 0x0000000591007c0c */ /* 0x000fe2000c761270 */
[----:B------:R-:W-:Y:S01]  /*8080*/  ULDC UR5, c[0x0][0x22c] ;  /* 0x00008b0000057ab9 */ /* 0x000fe20000000800 */
[----:B------:R-:W-:Y:S01]  /*8090*/  LEA.HI.X.SX32 R7, R31, R32, 0x1, P6 ;  /* 0x000000201f077211 */ /* 0x000fe200030f0eff */
[----:B----4-:R-:W-:Y:S01]  /*80a0*/  IMAD R31, R39, 0x2, R30 ;  /* 0x00000002271f7824 */ /* 0x010fe200078e021e */
[----:B------:R2:W-:Y:S03]  /*80b0*/  @P5 STG.E.U8 desc[UR12][R28.64], R37 ;  /* 0x000000251c005986 */ /* 0x0005e6000c10110c */
[----:B------:R-:W3:Y:S01]  /*80c0*/  LDC R39, c[0x0][0x248] ;  /* 0x00009200ff277b82 */ /* 0x000ee20000000800 */
[----:B------:R-:W-:-:S02]  /*80d0*/  PRMT R35, R9, 0x7770, RZ ;  /* 0x0000777009237816 */ /* 0x000fc400000000ff */
[----:B------:R-:W-:Y:S01]  /*80e0*/  ISETP.LT.AND P2, PT, R144, UR5, !P0 ;  /* 0x0000000590007c0c */ /* 0x000fe2000c741270 */
[----:B------:R-:W-:Y:S01]  /*80f0*/  ULDC UR5, c[0x0][0x22c] ;  /* 0x00008b0000057ab9 */ /* 0x000fe20000000800 */
[----:B------:R-:W-:-:S03]  /*8100*/  PRMT R33, R10, 0x7770, RZ ;  /* 0x000077700a217816 */ /* 0x000fc600000000ff */
[----:B------:R-:W4:Y:S01]  /*8110*/  LDC R36, c[0x0][0x248] ;  /* 0x00009200ff247b82 */ /* 0x000f220000000800 */
[CC--:B--2---:R-:W-:Y:S01]  /*8120*/  IADD3 R28, P6, R30.reuse, R3.reuse, RZ ;  /* 0x000000031e1c7210 */ /* 0x0c4fe20007fde0ff */
[----:B------:R2:W-:Y:S01]  /*8130*/  @P4 STG.E.U8 desc[UR12][R4.64], R35 ;  /* 0x0000002304004986 */ /* 0x0005e2000c10110c */
[----:B------:R-:W-:Y:S01]  /*8140*/  ISETP.LT.AND P5, PT, R143, UR5, !P0 ;  /* 0x000000058f007c0c */ /* 0x000fe2000c7a1270 */
[----:B------:R-:W-:Y:S01]  /*8150*/  ULDC UR5, c[0x0][0x22c] ;  /* 0x00008b0000057ab9 */ /* 0x000fe20000000800 */
[----:B------:R-:W-:Y:S01]  /*8160*/  LEA.HI.X.SX32 R29, R30, R32, 0x1, P6 ;  /* 0x000000201e1d7211 */ /* 0x000fe200030f0eff */
[----:B-1----:R-:W-:Y:S01]  /*8170*/  IMAD R30, R34, 0x2, R31 ;  /* 0x00000002221e7824 */ /* 0x002fe200078e021f */
[----:B------:R-:W-:Y:S01]  /*8180*/  ISETP.LT.AND P4, PT, R142, UR5, !P0 ;  /* 0x000000058e007c0c */ /* 0x000fe2000c781270 */
[----:B------:R1:W-:Y:S01]  /*8190*/  @P3 STG.E.U8 desc[UR12][R6.64], R33 ;  /* 0x0000002106003986 */ /* 0x0003e2000c10110c */
[----:B------:R-:W-:Y:S01]  /*81a0*/  PRMT R37, R11, 0x7770, RZ ;  /* 0x000077700b257816 */ /* 0x000fe200000000ff */
[----:B------:R-:W-:Y:S01]  /*81b0*/  ULDC UR5, c[0x0][0x22c] ;  /* 0x00008b0000057ab9 */ /* 0x000fe20000000800 */
[----:B------:R-:W5:Y:S01]  /*81c0*/  LDC R34, c[0x0][0x248] ;  /* 0x00009200ff227b82 */ /* 0x000f620000000800 */
[----:B--2---:R-:W-:-:S04]  /*81d0*/  IADD3 R4, P6, R31, R3, RZ ;  /* 0x000000031f047210 */ /* 0x004fc80007fde0ff */
[-C--:B------:R-:W-:Y:S02]  /*81e0*/  LEA.HI.X.SX32 R5, R31, R32.reuse, 0x1, P6 ;  /* 0x000000201f057211 */ /* 0x080fe400030f0eff */
[-C--:B-1----:R-:W-:Y:S02]  /*81f0*/  IADD3 R6, P6, R30, R3.reuse, RZ ;  /* 0x000000031e067210 */ /* 0x082fe40007fde0ff */
[----:B------:R-:W-:Y:S01]  /*8200*/  PRMT R35, R8, 0x7771, RZ ;  /* 0x0000777108237816 */ /* 0x000fe200000000ff */
[----:B------:R1:W-:Y:S01]  /*8210*/  @P2 STG.E.U8 desc[UR12][R28.64], R37 ;  /* 0x000000251c002986 */ /* 0x0003e2000c10110c */
[----:B------:R-:W-:Y:S01]  /*8220*/  LEA.HI.X.SX32 R7, R30, R32, 0x1, P6 ;  /* 0x000000201e077211 */ /* 0x000fe200030f0eff */
[----:B0-----:R-:W-:Y:S01]  /*8230*/  IMAD R30, R41, 0x2, R30 ;  /* 0x00000002291e7824 */ /* 0x001fe200078e021e */
[----:B------:R-:W-:Y:S01]  /*8240*/  PRMT R33, R9, 0x7771, RZ ;  /* 0x0000777109217816 */ /* 0x000fe200000000ff */
[----:B------:R0:W-:Y:S01]  /*8250*/  @P5 STG.E.U8 desc[UR12][R4.64], R35 ;  /* 0x0000002304005986 */ /* 0x0001e2000c10110c */
[----:B------:R-:W-:Y:S01]  /*8260*/  ISETP.LT.AND P3, PT, R141, UR5, !P0 ;  /* 0x000000058d007c0c */ /* 0x000fe2000c761270 */
[----:B------:R-:W-:Y:S01]  /*8270*/  ULDC UR5, c[0x0][0x22c] ;  /* 0x00008b0000057ab9 */ /* 0x000fe20000000800 */
[----:B---3--:R-:W-:Y:S01]  /*8280*/  IMAD R31, R39, 0x2, R30 ;  /* 0x00000002271f7824 */ /* 0x008fe200078e021e */
[----:B------:R2:W-:Y:S01]  /*8290*/  @P4 STG.E.U8 desc[UR12][R6.64], R33 ;  /* 0x0000002106004986 */ /* 0x0005e2000c10110c */
[----:B-1----:R-:W1:Y:S01]  /*82a0*/  LDC R37, c[0x0][0x248] ;  /* 0x00009200ff257b82 */ /* 0x002e620000000800 */
[----:B------:R-:W-:-:S02]  /*82b0*/  IADD3 R28, P4, R30, R3, RZ ;  /* 0x000000031e1c7210 */ /* 0x000fc40007f9e0ff */
[----:B------:R-:W-:Y:S01]  /*82c0*/  ISETP.LT.AND P2, PT, R140, UR5, !P0 ;  /* 0x000000058c007c0c */ /* 0x000fe2000c741270 */
[----:B------:R-:W-:Y:S01]  /*82d0*/  ULDC UR5, c[0x0][0x22c] ;  /* 0x00008b0000057ab9 */ /* 0x000fe20000000800 */
[----:B------:R-:W-:-:S03]  /*82e0*/  LEA.HI.X.SX32 R29, R30, R32, 0x1, P4 ;  /* 0x000000201e1d7211 */ /* 0x000fc600020f0eff */
[----:B------:R-:W3:Y:S01]  /*82f0*/  LDC R39, c[0x0][0x248] ;  /* 0x00009200ff277b82 */ /* 0x000ee20000000800 */
[C---:B0-----:R-:W-:Y:S02]  /*8300*/  IADD3 R4, P4, R31.reuse, R3, RZ ;  /* 0x000000031f047210 */ /* 0x041fe40007f9e0ff */
[----:B------:R-:W-:Y:S01]  /*8310*/  PRMT R35, R10, 0x7771, RZ ;  /* 0x000077710a237816 */ /* 0x000fe200000000ff */
[----:B----4-:R-:W-:Y:S01]  /*8320*/  IMAD R30, R36, 0x2, R31 ;  /* 0x00000002241e7824 */ /* 0x010fe200078e021f */
[----:B------:R-:W-:Y:S02]  /*8330*/  LEA.HI.X.SX32 R5, R31, R32, 0x1, P4 ;  /* 0x000000201f057211 */ /* 0x000fe400020f0eff */
[----:B--2---:R-:W-:Y:S01]  /*8340*/  PRMT R33, R11, 0x7771, RZ ;  /* 0x000077710b217816 */ /* 0x004fe200000000ff */
[----:B------:R-:W0:Y:S01]  /*8350*/  LDC R41, c[0x0][0x248] ;  /* 0x00009200ff297b82 */ /* 0x000e220000000800 */
[----:B------:R-:W-:Y:S01]  /*8360*/  ISETP.LT.AND P5, PT, R139, UR5, !P0 ;  /* 0x000000058b007c0c */ /* 0x000fe2000c7a1270 */
[----:B------:R3:W-:Y:S01]  /*8370*/  @P3 STG.E.U8 desc[UR12][R28.64], R35 ;  /* 0x000000231c003986 */ /* 0x0007e2000c10110c */
[----:B------:R-:W-:Y:S01]  /*8380*/  PRMT R31, R8, 0x7772, RZ ;  /* 0x00007772081f7816 */ /* 0x000fe200000000ff */
[----:B------:R-:W-:-:S02]  /*8390*/  ULDC UR5, c[0x0][0x22c] ;  /* 0x00008b0000057ab9 */ /* 0x000fc40000000800 */
[----:B------:R2:W-:Y:S01]  /*83a0*/  @P2 STG.E.U8 desc[UR12][R4.64], R33 ;  /* 0x0000002104002986 */ /* 0x0005e2000c10110c */
[CC--:B------:R-:W-:Y:S01]  /*83b0*/  IADD3 R6, P2, R30.reuse, R3.reuse, RZ ;  /* 0x000000031e067210 */ /* 0x0c0fe20007f5e0ff */
[----:B------:R-:W4:Y:S03]  /*83c0*/  LDC R36, c[0x0][0x248] ;  /* 0x00009200ff247b82 */ /* 0x000f260000000800 */
[-C--:B------:R-:W-:Y:S01]  /*83d0*/  LEA.HI.X.SX32 R7, R30, R32.reuse, 0x1, P2 ;  /* 0x000000201e077211 */ /* 0x080fe200010f0eff */
[----:B-1----:R-:W-:Y:S01]  /*83e0*/  IMAD R30, R37, 0x2, R30 ;  /* 0x00000002251e7824 */ /* 0x002fe200078e021e */
[----:B------:R-:W-:Y:S01]  /*83f0*/  ISETP.LT.AND P6, PT, R138, UR5, !P0 ;  /* 0x000000058a007c0c */ /* 0x000fe2000c7c1270 */
[----:B------:R-:W-:Y:S02]  /*8400*/  ULDC UR5, c[0x0][0x22c] ;  /* 0x00008b0000057ab9 */ /* 0x000fe40000000800 */
[----:B------:R0:W-:Y:S01]  /*8410*/  @P5 STG.E.U8 desc[UR12][R6.64], R31 ;  /* 0x0000001f06005986 */ /* 0x0001e2000c10110c */
[----:B---3--:R-:W-:Y:S01]  /*8420*/  IMAD R29, R39, 0x2, R30 ;  /* 0x00000002271d7824 */ /* 0x008fe200078e021e */
[C---:B--2---:R-:W-:Y:S01]  /*8430*/  IADD3 R4, P5, R30.reuse, R3, RZ ;  /* 0x000000031e047210 */ /* 0x044fe20007fbe0ff */
[----:B------:R-:W1:Y:S01]  /*8440*/  LDC R39, c[0x0][0x248] ;  /* 0x00009200ff277b82 */ /* 0x000e620000000800 */
[----:B------:R-:W-:Y:S01]  /*8450*/  ISETP.LT.AND P4, PT, R137, UR5, !P0 ;  /* 0x0000000589007c0c */ /* 0x000fe2000c781270 */
[----:B------:R-:W-:Y:S01]  /*8460*/  ULDC UR5, c[0x0][0x22c] ;  /* 0x00008b0000057ab9 */ /* 0x000fe20000000800 */
[----:B------:R-:W-:-:S02]  /*8470*/  LEA.HI.X.SX32 R5, R30, R32, 0x1, P5 ;  /* 0x000000201e057211 */ /* 0x000fc400028f0eff */
[-C--:B------:R-:W-:Y:S01]  /*8480*/  IADD3 R28, P5, R29, R3.reuse, RZ ;  /* 0x000000031d1c7210 */ /* 0x080fe20007fbe0ff */
[----:B-----5:R-:W-:Y:S01]  /*8490*/  IMAD R30, R34, 0x2, R29 ;  /* 0x00000002221e7824 */ /* 0x020fe200078e021d */
[----:B------:R-:W-:Y:S01]  /*84a0*/  PRMT R37, R9, 0x7772, RZ ;  /* 0x0000777209257816 */ /* 0x000fe200000000ff */
[----:B------:R-:W2:Y:S01]  /*84b0*/  LDC R34, c[0x0][0x248] ;  /* 0x00009200ff227b82 */ /* 0x000ea20000000800 */
[----:B------:R-:W-:Y:S02]  /*84c0*/  PRMT R35, R10, 0x7772, RZ ;  /* 0x000077720a237816 */ /* 0x000fe400000000ff */
[-C--:B------:R-:W-:Y:S01]  /*84d0*/  LEA.HI.X.SX32 R29, R29, R32.reuse, 0x1, P5 ;  /* 0x000000201d1d7211 */ /* 0x080fe200028f0eff */
[----:B------:R3:W-:Y:S04]  /*84e0*/  @P6 STG.E.U8 desc[UR12][R4.64], R37 ;  /* 0x0000002504006986 */ /* 0x0007e8000c10110c */
[----:B------:R5:W-:Y:S01]  /*84f0*/  @P4 STG.E.U8 desc[UR12][R28.64], R35 ;  /* 0x000000231c004986 */ /* 0x000be2000c10110c */
[----:B------:R-:W-:Y:S01]  /*8500*/  ISETP.LT.AND P2, PT, R136, UR5, !P0 ;  /* 0x0000000588007c0c */ /* 0x000fe2000c741270 */
[----:B0-----:R-:W-:Y:S01]  /*8510*/  IMAD R31, R41, 0x2, R30 ;  /* 0x00000002291f7824 */ /* 0x001fe200078e021e */
[CC--:B------:R-:W-:Y:S01]  /*8520*/  IADD3 R6, P6, R30.reuse, R3.reuse, RZ ;  /* 0x000000031e067210 */ /* 0x0c0fe20007fde0ff */
[----:B------:R-:W-:Y:S01]  /*8530*/  ULDC UR5, c[0x0][0x22c] ;  /* 0x00008b0000057ab9 */ /* 0x000fe20000000800 */
[----:B------:R-:W-:Y:S01]  /*8540*/  ISETP.LT.AND P3, PT, R135, UR6, !P0 ;  /* 0x0000000687007c0c */ /* 0x000fe2000c761270 */
[----:B------:R-:W-:Y:S01]  /*8550*/  ULDC UR6, c[0x0][0x22c] ;  /* 0x00008b0000067ab9 */ /* 0x000fe20000000800 */
[----:B------:R-:W-:Y:S01]  /*8560*/  PRMT R33, R11, 0x7772, RZ ;  /* 0x000077720b217816 */ /* 0x000fe200000000ff */
[----:B---3--:R-:W0:Y:S08]  /*8570*/  LDC R37, c[0x0][0x248] ;  /* 0x00009200ff257b82 */ /* 0x008e300000000800 */
[----:B-----5:R-:W3:Y:S01]  /*8580*/  LDC R28, c[0x0][0x248] ;  /* 0x00009200ff1c7b82 */ /* 0x020ee20000000800 */
[----:B------:R-:W-:Y:S01]  /*8590*/  LEA.HI.X.SX32 R7, R30, R32, 0x1, P6 ;  /* 0x000000201e077211 */ /* 0x000fe200030f0eff */
[----:B----4-:R-:W-:Y:S01]  /*85a0*/  IMAD R5, R36, 0x2, R31 ;  /* 0x0000000224057824 */ /* 0x010fe200078e021f */
[----:B------:R-:W-:-:S02]  /*85b0*/  IADD3 R30, P6, R31, R3, RZ ;  /* 0x000000031f1e7210 */ /* 0x000fc40007fde0ff */
[----:B------:R-:W-:Y:S02]  /*85c0*/  ISETP.LT.AND P5, PT, R134, UR5, !P0 ;  /* 0x0000000586007c0c */ /* 0x000fe4000c7a1270 */
[----:B------:R-:W-:Y:S01]  /*85d0*/  PRMT R29, R8, 0x7773, RZ ;  /* 0x00007773081d7816 */ /* 0x000fe200000000ff */
[----:B------:R-:W4:Y:S01]  /*85e0*/  LDC R35, c[0x0][0x248] ;  /* 0x00009200ff237b82 */ /* 0x000f220000000800 */
[-C--:B------:R-:W-:Y:S01]  /*85f0*/  LEA.HI.X.SX32 R31, R31, R32.reuse, 0x1, P6 ;  /* 0x000000201f1f7211 */ /* 0x080fe200030f0eff */
[----:B------:R5:W-:Y:S01]  /*8600*/  @P2 STG.E.U8 desc[UR12][R6.64], R33 ;  /* 0x0000002106002986 */ /* 0x000be2000c10110c */
[C---:B------:R-:W-:Y:S01]  /*8610*/  IADD3 R4, P6, R5.reuse, R3, RZ ;  /* 0x0000000305047210 */ /* 0x040fe20007fde0ff */
[----:B------:R-:W-:Y:S01]  /*8620*/  IMAD R8, R38, 0x2, R5 ;  /* 0x0000000226087824 */ /* 0x000fe200078e0205 */
[----:B------:R-:W-:Y:S02]  /*8630*/  ULDC UR5, c[0x0][0x22c] ;  /* 0x00008b0000057ab9 */ /* 0x000fe40000000800 */
[----:B------:R-:W-:Y:S01]  /*8640*/  LEA.HI.X.SX32 R5, R5, R32, 0x1, P6 ;  /* 0x0000002005057211 */ /* 0x000fe200030f0eff */
[----:B------:R2:W-:Y:S01]  /*8650*/  @P3 STG.E.U8 desc[UR12][R30.64], R29 ;  /* 0x0000001d1e003986 */ /* 0x0005e2000c10110c */
[----:B-----5:R-:W-:Y:S01]  /*8660*/  PRMT R33, R9, 0x7773, RZ ;  /* 0x0000777309217816 */ /* 0x020fe200000000ff */
[----:B-1----:R-:W-:-:S04]  /*8670*/  IMAD R9, R39, 0x2, R8 ;  /* 0x0000000227097824 */ /* 0x002fc800078e0208 */
[----:B------:R3:W-:Y:S01]  /*8680*/  @P5 STG.E.U8 desc[UR12][R4.64], R33 ;  /* 0x0000002104005986 */ /* 0x0007e2000c10110c */
[----:B------:R-:W-:Y:S01]  /*8690*/  IADD3 R6, P5, R8, R3, RZ ;  /* 0x0000000308067210 */ /* 0x000fe20007fbe0ff */
[----:B--2---:R-:W1:Y:S01]  /*86a0*/  LDC R30, c[0x0][0x248] ;  /* 0x00009200ff1e7b82 */ /* 0x004e620000000800 */
[----:B------:R-:W-:Y:S01]  /*86b0*/  ISETP.LT.AND P4, PT, R133, UR5, !P0 ;  /* 0x0000000585007c0c */ /* 0x000fe2000c781270 */
[----:B------:R-:W-:Y:S01]  /*86c0*/  ULDC UR5, c[0x0][0x22c] ;  /* 0x00008b0000057ab9 */ /* 0x000fe20000000800 */
[----:B---3--:R-:W-:-:S05]  /*86d0*/  IMAD R5, R28, 0x2, R9 ;  /* 0x000000021c057824 */ /* 0x008fca00078e0209 */
[----:B------:R-:W2:Y:S01]  /*86e0*/  LDC R28, c[0x0][0x248] ;  /* 0x00009200ff1c7b82 */ /* 0x000ea20000000800 */
[-C--:B------:R-:W-:Y:S02]  /*86f0*/  LEA.HI.X.SX32 R7, R8, R32.reuse, 0x1, P5 ;  /* 0x0000002008077211 */ /* 0x080fe400028f0eff */
[CC--:B------:R-:W-:Y:S02]  /*8700*/  IADD3 R8, P6, R9.reuse, R3.reuse, RZ ;  /* 0x0000000309087210 */ /* 0x0c0fe40007fde0ff */
[----:B------:R-:W-:Y:S01]  /*8710*/  ISETP.LT.AND P2, PT, R132, UR5, !P0 ;  /* 0x0000000584007c0c */ /* 0x000fe2000c741270 */
[----:B------:R-:W-:Y:S01]  /*8720*/  ULDC UR5, c[0x0][0x22c] ;  /* 0x00008b0000057ab9 */ /* 0x000fe20000000800 */
[----:B------:R-:W-:Y:S01]  /*8730*/  PRMT R31, R10, 0x7773, RZ ;  /* 0x000077730a1f7816 */ /* 0x000fe200000000ff */
[----:B------:R-:W-:Y:S01]  /*8740*/  IMAD R10, R34, 0x2, R5 ;  /* 0x00000002220a7824 */ /* 0x000fe200078e0205 */
[-C--:B------:R-:W-:Y:S01]  /*8750*/  LEA.HI.X.SX32 R9, R9, R32.reuse, 0x1, P6 ;  /* 0x0000002009097211 */ /* 0x080fe200030f0eff */
[----:B------:R-:W3:Y:S01]  /*8760*/  LDC R34, c[0x0][0x248] ;  /* 0x00009200ff227b82 */ /* 0x000ee20000000800 */
[----:B------:R-:W-:Y:S01]  /*8770*/  IADD3 R4, P6, R5, R3, RZ ;  /* 0x0000000305047210 */ /* 0x000fe20007fde0ff */
[----:B------:R5:W-:Y:S01]  /*8780*/  @P4 STG.E.U8 desc[UR12][R6.64], R31 ;  /* 0x0000001f06004986 */ /* 0x000be2000c10110c */
[----:B------:R-:W-:Y:S01]  /*8790*/  PRMT R29, R11, 0x7773, RZ ;  /* 0x000077730b1d7816 */ /* 0x000fe200000000ff */
[----:B----4-:R-:W-:Y:S01]  /*87a0*/  IMAD R11, R35, 0x2, R10 ;  /* 0x00000002230b7824 */ /* 0x010fe200078e020a */
[----:B------:R-:W-:-:S02]  /*87b0*/  LEA.HI.X.SX32 R5, R5, R32, 0x1, P6 ;  /* 0x0000002005057211 */ /* 0x000fc400030f0eff */
[----:B------:R-:W-:Y:S01]  /*87c0*/  ISETP.LT.AND P3, PT, R131, UR5, !P0 ;  /* 0x0000000583007c0c */ /* 0x000fe2000c761270 */
[----:B------:R-:W-:Y:S01]  /*87d0*/  ULDC UR5, c[0x0][0x22c] ;  /* 0x00008b0000057ab9 */ /* 0x000fe20000000800 */
[----:B------:R4:W-:Y:S01]  /*87e0*/  @P2 STG.E.U8 desc[UR12][R8.64], R29 ;  /* 0x0000001d08002986 */ /* 0x0009e2000c10110c */
[----:B------:R-:W3:Y:S01]  /*87f0*/  LDC R35, c[0x0][0x248] ;  /* 0x00009200ff237b82 */ /* 0x000ee20000000800 */
[-C--:B-----5:R-:W-:Y:S02]  /*8800*/  IADD3 R6, P6, R10, R3.reuse, RZ ;  /* 0x000000030a067210 */ /* 0x0a0fe40007fde0ff */
[----:B------:R-:W-:Y:S01]  /*8810*/  ISETP.LT.AND P5, PT, R130, UR5, !P0 ;  /* 0x0000000582007c0c */ /* 0x000fe2000c7a1270 */
[----:B------:R-:W-:Y:S01]  /*8820*/  ULDC UR5, c[0x0][0x22c] ;  /* 0x00008b0000057ab9 */ /* 0x000fe20000000800 */
[----:B------:R-:W-:Y:S01]  /*8830*/  LEA.HI.X.SX32 R7, R10, R32, 0x1, P6 ;  /* 0x000000200a077211 */ /* 0x000fe200030f0eff */
[----:B--2---:R-:W-:Y:S01]  /*8840*/  IMAD R10, R28, 0x2, R11 ;  /* 0x000000021c0a7824 */ /* 0x004fe200078e020b */
[----:B----4-:R-:W-:Y:S01]  /*8850*/  IADD3 R8, P6, R11, R3, RZ ;  /* 0x000000030b087210 */ /* 0x010fe20007fde0ff */
[----:B------:R-:W2:Y:S01]  /*8860*/  LDC R28, c[0x0][0x248] ;  /* 0x00009200ff1c7b82 */ /* 0x000ea20000000800 */
[----:B------:R-:W-:-:S02]  /*8870*/  PRMT R33, R12, 0x7770, RZ ;  /* 0x000077700c217816 */ /* 0x000fc400000000ff */
[----:B------:R-:W-:Y:S01]  /*8880*/  LEA.HI.X.SX32 R9, R11, R32, 0x1, P6 ;  /* 0x000000200b097211 */ /* 0x000fe200030f0eff */
[----:B0-----:R-:W-:Y:S01]  /*8890*/  IMAD R11, R37, 0x2, R10 ;  /* 0x00000002250b7824 */ /* 0x001fe200078e020a */
[----:B------:R-:W-:Y:S01]  /*88a0*/  ISETP.LT.AND P4, PT, R129, UR5, !P0 ;  /* 0x0000000581007c0c */ /* 0x000fe2000c781270 */
[----:B------:R-:W-:Y:S02]  /*88b0*/  ULDC UR5, c[0x0][0x22c] ;  /* 0x00008b0000057ab9 */ /* 0x000fe40000000800 */
[----:B------:R-:W0:Y:S01]  /*88c0*/  LDC R37, c[0x0][0x248] ;  /* 0x00009200ff257b82 */ /* 0x000e220000000800 */
[----:B------:R4:W-:Y:S01]  /*88d0*/  @P3 STG.E.U8 desc[UR12][R4.64], R33 ;  /* 0x0000002104003986 */ /* 0x0009e2000c10110c */
[----:B------:R-:W-:Y:S02]  /*88e0*/  PRMT R31, R13, 0x7770, RZ ;  /* 0x000077700d1f7816 */ /* 0x000fe400000000ff */
[----:B------:R-:W-:Y:S01]  /*88f0*/  ISETP.LT.AND P2, PT, R128, UR5, !P0 ;  /* 0x0000000580007c0c */ /* 0x000fe2000c741270 */
[----:B------:R-:W-:Y:S01]  /*8900*/  ULDC UR5, c[0x0][0x22c] ;  /* 0x00008b0000057ab9 */ /* 0x000fe20000000800 */
[----:B------:R-:W-:Y:S01]  /*8910*/  PRMT R29, R14, 0x7770, RZ ;  /* 0x000077700e1d7816 */ /* 0x000fe200000000ff */
[----:B------:R5:W-:Y:S01]  /*8920*/  @P5 STG.E.U8 desc[UR12][R6.64], R31 ;  /* 0x0000001f06005986 */ /* 0x000be2000c10110c */
[----:B------:R-:W-:Y:S01]  /*8930*/  ISETP.LT.AND P3, PT, R127, UR5, !P0 ;  /* 0x000000057f007c0c */ /* 0x000fe2000c761270 */
[----:B------:R-:W-:Y:S01]  /*8940*/  ULDC UR5, c[0x0][0x22c] ;  /* 0x00008b0000057ab9 */ /* 0x000fe20000000800 */
[----:B----4-:R-:W-:-:S02]  /*8950*/  IADD3 R4, P6, R10, R3, RZ ;  /* 0x000000030a047210 */ /* 0x010fc40007fde0ff */
[----:B------:R-:W-:Y:S01]  /*8960*/  ISETP.LT.AND P5, PT, R126, UR5, !P0 ;  /* 0x000000057e007c0c */ /* 0x000fe2000c7a1270 */
[----:B------:R4:W-:Y:S01]  /*8970*/  @P4 STG.E.U8 desc[UR12][R8.64], R29 ;  /* 0x0000001d08004986 */ /* 0x0009e2000c10110c */
[-C--:B------:R-:W-:Y:S01]  /*8980*/  LEA.HI.X.SX32 R5, R10, R32.reuse, 0x1, P6 ;  /* 0x000000200a057211 */ /* 0x080fe200030f0eff */
[----:B-1----:R-:W-:Y:S01]  /*8990*/  IMAD R10, R30, 0x2, R11 ;  /* 0x000000021e0a7824 */ /* 0x002fe200078e020b */
[----:B-----5:R-:W-:Y:S01]  /*89a0*/  IADD3 R6, P6, R11, R3, RZ ;  /* 0x000000030b067210 */ /* 0x020fe20007fde0ff */
[----:B------:R-:W-:Y:S01]  /*89b0*/  ULDC UR5, c[0x0][0x22c] ;  /* 0x00008b0000057ab9 */ /* 0x000fe20000000800 */
[----:B------:R-:W-:Y:S01]  /*89c0*/  PRMT R33, R15, 0x7770, RZ ;  /* 0x000077700f217816 */ /* 0x000fe200000000ff */
[----:B------:R-:W1:Y:S01]  /*89d0*/  LDC R30, c[0x0][0x248] ;  /* 0x00009200ff1e7b82 */ /* 0x000e620000000800 */
[----:B------:R-:W-:Y:S02]  /*89e0*/  LEA.HI.X.SX32 R7, R11, R32, 0x1, P6 ;  /* 0x000000200b077211 */ /* 0x000fe400030f0eff */
[----:B------:R-:W-:-:S02]  /*89f0*/  PRMT R31, R12, 0x7771, RZ ;  /* 0x000077710c1f7816 */ /* 0x000fc400000000ff */
[CC--:B----4-:R-:W-:Y:S01]  /*8a00*/  IADD3 R8, P6, R10.reuse, R3.reuse, RZ ;  /* 0x000000030a087210 */ /* 0x0d0fe20007fde0ff */
[----:B------:R4:W-:Y:S01]  /*8a10*/  @P2 STG.E.U8 desc[UR12][R4.64], R33 ;  /* 0x0000002104002986 */ /* 0x0009e2000c10110c */
[----:B------:R-:W-:Y:S02]  /*8a20*/  PRMT R29, R13, 0x7771, RZ ;  /* 0x000077710d1d7816 */ /* 0x000fe400000000ff */
[----:B------:R-:W-:Y:S01]  /*8a30*/  LEA.HI.X.SX32 R9, R10, R32, 0x1, P6 ;  /* 0x000000200a097211 */ /* 0x000fe200030f0eff */
[----:B---3--:R-:W-:Y:S01]  /*8a40*/  IMAD R10, R35, 0x2, R10 ;  /* 0x00000002230a7824 */ /* 0x008fe200078e020a */
[----:B------:R-:W-:Y:S01]  /*8a50*/  ISETP.LT.AND P4, PT, R125, UR5, !P0 ;  /* 0x000000057d007c0c */ /* 0x000fe2000c781270 */
[----:B------:R3:W-:Y:S01]  /*8a60*/  @P3 STG.E.U8 desc[UR12][R6.64], R31 ;  /* 0x0000001f06003986 */ /* 0x0007e2000c10110c */
[----:B------:R-:W-:Y:S01]  /*8a70*/  ULDC UR5, c[0x0][0x22c] ;  /* 0x00008b0000057ab9 */ /* 0x000fe20000000800 */
[----:B0-----:R-:W-:Y:S01]  /*8a80*/  IMAD R11, R37, 0x2, R10 ;  /* 0x00000002250b7824 */ /* 0x001fe200078e020a */
[----:B------:R-:W0:Y:S01]  /*8a90*/  LDC R35, c[0x0][0x248] ;  /* 0x00009200ff237b82 */ /* 0x000e220000000800 */
[----:B------:R5:W-:Y:S01]  /*8aa0*/  @P5 STG.E.U8 desc[UR12][R8.64], R29 ;  /* 0x0000001d08005986 */ /* 0x000be2000c10110c */
[----:B------:R-:W-:Y:S01]  /*8ab0*/  ISETP.LT.AND P2, PT, R124, UR5, !P0 ;  /* 0x000000057c007c0c */ /* 0x000fe2000c741270 */
[----:B------:R-:W-:Y:S01]  /*8ac0*/  ULDC UR5, c[0x0][0x22c] ;  /* 0x00008b0000057ab9 */ /* 0x000fe20000000800 */
[----:B----4-:R-:W-:-:S04]  /*8ad0*/  IADD3 R4, P5, R10, R3, RZ ;  /* 0x000000030a047210 */ /* 0x010fc80007fbe0ff */
[----:B------:R-:W4:Y:S01]  /*8ae0*/  LDC R33, c[0x0][0x248] ;  /* 0x00009200ff217b82 */ /* 0x000f220000000800 */
[-C--:B------:R-:W-:Y:S02]  /*8af0*/  LEA.HI.X.SX32 R5, R10, R32.reuse, 0x1, P5 ;  /* 0x000000200a057211 */ /* 0x080fe400028f0eff */
[C---:B---3--:R-:W-:Y:S01]  /*8b00*/  IADD3 R6, P5, R11.reuse, R3, RZ ;  /* 0x000000030b067210 */ /* 0x048fe20007fbe0ff */
[----:B--2---:R-:W-:Y:S01]  /*8b10*/  IMAD R10, R28, 0x2, R11 ;  /* 0x000000021c0a7824 */ /* 0x004fe200078e020b */
[----:B------:R-:W-:Y:S02]  /*8b20*/  PRMT R31, R14, 0x7771, RZ ;  /* 0x000077710e1f7816 */ /* 0x000fe400000000ff */
[----:B------:R-:W-:Y:S01]  /*8b30*/  LEA.HI.X.SX32 R7, R11, R32, 0x1, P5 ;  /* 0x000000200b077211 */ /* 0x000fe200028f0eff */
[----:B------:R-:W2:Y:S01]  /*8b40*/  LDC R28, c[0x0][0x248] ;  /* 0x00009200ff1c7b82 */ /* 0x000ea20000000800 */
[----:B-----5:R-:W-:Y:S02]  /*8b50*/  PRMT R29, R15, 0x7771, RZ ;  /* 0x000077710f1d7816 */ /* 0x020fe400000000ff */
[----:B------:R-:W-:Y:S01]  /*8b60*/  ISETP.LT.AND P3, PT, R123, UR5, !P0 ;  /* 0x000000057b007c0c */ /* 0x000fe2000c761270 */
[----:B------:R-:W-:Y:S01]  /*8b70*/  @P4 STG.E.U8 desc[UR12][R4.64], R31 ;  /* 0x0000001f04004986 */ /* 0x000fe2000c10110c */
[----:B------:R-:W-:Y:S01]  /*8b80*/  PRMT R11, R12, 0x7772, RZ ;  /* 0x000077720c0b7816 */ /* 0x000fe200000000ff */
[----:B------:R-:W-:-:S02]  /*8b90*/  ULDC UR5, c[0x0][0x22c] ;  /* 0x00008b0000057ab9 */ /* 0x000fc40000000800 */
[----:B------:R0:W-:Y:S01]  /*8ba0*/  @P2 STG.E.U8 desc[UR12][R6.64], R29 ;  /* 0x0000001d06002986 */ /* 0x0001e2000c10110c */
[CC--:B------:R-:W-:Y:S01]  /*8bb0*/  IADD3 R8, P2, R10.reuse, R3.reuse, RZ ;  /* 0x000000030a087210 */ /* 0x0c0fe20007f5e0ff */
[----:B------:R-:W3:Y:S03]  /*8bc0*/  LDC R37, c[0x0][0x248] ;  /* 0x00009200ff257b82 */ /* 0x000ee60000000800 */
[----:B------:R-:W-:Y:S01]  /*8bd0*/  LEA.HI.X.SX32 R9, R10, R32, 0x1, P2 ;  /* 0x000000200a097211 */ /* 0x000fe200010f0eff */
[----:B----4-:R-:W-:Y:S01]  /*8be0*/  IMAD R10, R33, 0x2, R10 ;  /* 0x00000002210a7824 */ /* 0x010fe200078e020a */
[----:B------:R-:W-:Y:S01]  /*8bf0*/  ISETP.LT.AND P6, PT, R122, UR5, !P0 ;  /* 0x000000057a007c0c */ /* 0x000fe2000c7c1270 */
[----:B------:R-:W-:Y:S02]  /*8c00*/  ULDC UR5, c[0x0][0x22c] ;  /* 0x00008b0000057ab9 */ /* 0x000fe40000000800 */
[----:B------:R4:W-:Y:S01]  /*8c10*/  @P3 STG.E.U8 desc[UR12][R8.64], R11 ;  /* 0x0000000b08003986 */ /* 0x0009e2000c10110c */
[----:B0-----:R-:W-:Y:S01]  /*8c20*/  IMAD R7, R35, 0x2, R10 ;  /* 0x0000000223077824 */ /* 0x001fe200078e020a */
[----:B------:R-:W-:-:S02]  /*8c30*/  IADD3 R4, P3, R10, R3, RZ ;  /* 0x000000030a047210 */ /* 0x000fc40007f7e0ff */
[----:B------:R-:W-:Y:S01]  /*8c40*/  ISETP.LT.AND P4, PT, R121, UR5, !P0 ;  /* 0x0000000579007c0c */ /* 0x000fe2000c781270 */
[----:B------:R-:W-:Y:S01]  /*8c50*/  ULDC UR5, c[0x0][0x22c] ;  /* 0x00008b0000057ab9 */ /* 0x000fe20000000800 */
[-C--:B------:R-:W-:Y:S02]  /*8c60*/  LEA.HI.X.SX32 R5, R10, R32.reuse, 0x1, P3 ;  /* 0x000000200a057211 */ /* 0x080fe400018f0eff */
[-C--:B------:R-:W-:Y:S01]  /*8c70*/  IADD3 R6, P3, R7, R3.reuse, RZ ;  /* 0x0000000307067210 */ /* 0x080fe20007f7e0ff */
[----:B--2---:R-:W-:Y:S01]  /*8c80*/  IMAD R10, R28, 0x2, R7 ;  /* 0x000000021c0a7824 */ /* 0x004fe200078e0207 */
[----:B------:R-:W-:Y:S01]  /*8c90*/  PRMT R33, R13, 0x7772, RZ ;  /* 0x000077720d217816 */ /* 0x000fe200000000ff */
[----:B------:R-:W0:Y:S01]  /*8ca0*/  LDC R28, c[0x0][0x248] ;  /* 0x00009200ff1c7b82 */ /* 0x000e220000000800 */
[----:B------:R-:W-:Y:S02]  /*8cb0*/  PRMT R29, R14, 0x7772, RZ ;  /* 0x000077720e1d7816 */ /* 0x000fe400000000ff */
[----:B------:R-:W-:Y:S01]  /*8cc0*/  LEA.HI.X.SX32 R7, R7, R32, 0x1, P3 ;  /* 0x0000002007077211 */ /* 0x000fe200018f0eff */
[----:B------:R2:W-:Y:S04]  /*8cd0*/  @P6 STG.E.U8 desc[UR12][R4.64], R33 ;  /* 0x0000002104006986 */ /* 0x0005e8000c10110c */
[----:B------:R5:W-:Y:S01]  /*8ce0*/  @P4 STG.E.U8 desc[UR12][R6.64], R29 ;  /* 0x0000001d06004986 */ /* 0x000be2000c10110c */
[----:B----4-:R-:W-:Y:S01]  /*8cf0*/  IADD3 R8, P6, R10, R3, RZ ;  /* 0x000000030a087210 */ /* 0x010fe20007fde0ff */
[----:B---3--:R-:W-:Y:S01]  /*8d00*/  IMAD R11, R37, 0x2, R10 ;  /* 0x00000002250b7824 */ /* 0x008fe200078e020a */
[----:B------:R-:W-:Y:S01]  /*8d10*/  ISETP.LT.AND P5, PT, R120, UR5, !P0 ;  /* 0x0000000578007c0c */ /* 0x000fe2000c7a1270 */
[----:B------:R-:W-:Y:S01]  /*8d20*/  ULDC UR5, c[0x0][0x22c] ;  /* 0x00008b0000057ab9 */ /* 0x000fe20000000800 */
[----:B------:R-:W-:Y:S01]  /*8d30*/  ISETP.LT.AND P2, PT, R119, UR6, !P0 ;  /* 0x0000000677007c0c */ /* 0x000fe2000c741270 */
[----:B------:R-:W-:Y:S01]  /*8d40*/  ULDC UR6, c[0x0][0x22c] ;  /* 0x00008b0000067ab9 */ /* 0x000fe20000000800 */
[----:B------:R-:W-:Y:S01]  /*8d50*/  PRMT R31, R15, 0x7772, RZ ;  /* 0x000077720f1f7816 */ /* 0x000fe200000000ff */
[----:B--2---:R-:W2:Y:S01]  /*8d60*/  LDC R33, c[0x0][0x248] ;  /* 0x00009200ff217b82 */ /* 0x004ea20000000800 */
[----:B-----5:R-:W-:-:S07]  /*8d70*/  PRMT R29, R12, 0x7773, RZ ;  /* 0x000077730c1d7816 */ /* 0x020fce00000000ff */
[----:B------:R-:W3:Y:S01]  /*8d80*/  LDC R12, c[0x0][0x248] ;  /* 0x00009200ff0c7b82 */ /* 0x000ee20000000800 */
[-C--:B------:R-:W-:Y:S01]  /*8d90*/  LEA.HI.X.SX32 R9, R10, R32.reuse, 0x1, P6 ;  /* 0x000000200a097211 */ /* 0x080fe200030f0eff */
[----:B-1----:R-:W-:Y:S01]  /*8da0*/  IMAD R5, R30, 0x2, R11 ;  /* 0x000000021e057824 */ /* 0x002fe200078e020b */
[CC--:B------:R-:W-:Y:S02]  /*8db0*/  IADD3 R10, P6, R11.reuse, R3.reuse, RZ ;  /* 0x000000030b0a7210 */ /* 0x0c0fe40007fde0ff */
[----:B------:R-:W-:Y:S01]  /*8dc0*/  ISETP.LT.AND P3, PT, R118, UR5, !P0 ;  /* 0x0000000576007c0c */ /* 0x000fe2000c761270 */
[----:B------:R-:W-:Y:S01]  /*8dd0*/  IMAD R7, R34, 0x2, R5 ;  /* 0x0000000222077824 */ /* 0x000fe200078e0205 */
[-C--:B------:R-:W-:Y:S01]  /*8de0*/  LEA.HI.X.SX32 R11, R11, R32.reuse, 0x1, P6 ;  /* 0x000000200b0b7211 */ /* 0x080fe200030f0eff */
[----:B------:R-:W1:Y:S01]  /*8df0*/  LDC R30, c[0x0][0x248] ;  /* 0x00009200ff1e7b82 */ /* 0x000e620000000800 */
[----:B------:R-:W-:Y:S01]  /*8e00*/  IADD3 R4, P6, R5, R3, RZ ;  /* 0x0000000305047210 */ /* 0x000fe20007fde0ff */
[----:B------:R4:W-:Y:S01]  /*8e10*/  @P5 STG.E.U8 desc[UR12][R8.64], R31 ;  /* 0x0000001f08005986 */ /* 0x0009e2000c10110c */
[----:B------:R-:W-:Y:S01]  /*8e20*/  PRMT R13, R13, 0x7773, RZ ;  /* 0x000077730d0d7816 */ /* 0x000fe200000000ff */
[----:B------:R-:W-:Y:S01]  /*8e30*/  ULDC UR5, c[0x0][0x22c] ;  /* 0x00008b0000057ab9 */ /* 0x000fe20000000800 */
[----:B------:R-:W-:Y:S01]  /*8e40*/  LEA.HI.X.SX32 R5, R5, R32, 0x1, P6 ;  /* 0x0000002005057211 */ /* 0x000fe200030f0eff */
[----:B------:R-:W-:Y:S04]  /*8e50*/  @P2 STG.E.U8 desc[UR12][R10.64], R29 ;  /* 0x0000001d0a002986 */ /* 0x000fe8000c10110c */
[----:B------:R3:W-:Y:S01]  /*8e60*/  @P3 STG.E.U8 desc[UR12][R4.64], R13 ;  /* 0x0000000d04003986 */ /* 0x0007e2000c10110c */
[----:B----4-:R-:W4:Y:S01]  /*8e70*/  LDC R31, c[0x0][0x248] ;  /* 0x00009200ff1f7b82 */ /* 0x010f220000000800 */
[----:B0-----:R-:W-:Y:S01]  /*8e80*/  IMAD R9, R28, 0x2, R7 ;  /* 0x000000021c097824 */ /* 0x001fe200078e0207 */
[----:B------:R-:W-:Y:S01]  /*8e90*/  ISETP.LT.AND P4, PT, R117, UR5, !P0 ;  /* 0x0000000575007c0c */ /* 0x000fe2000c781270 */
[----:B------:R-:W-:-:S02]  /*8ea0*/  ULDC UR5, c[0x0][0x22c] ;  /* 0x00008b0000057ab9 */ /* 0x000fc40000000800 */
[----:B---3--:R-:W-:-:S03]  /*8eb0*/  IMAD R5, R12, 0x2, R9 ;  /* 0x000000020c057824 */ /* 0x008fc600078e0209 */
[----:B------:R-:W0:Y:S08]  /*8ec0*/  LDC R29, c[0x0][0x248] ;  /* 0x00009200ff1d7b82 */ /* 0x000e300000000800 */
[----:B------:R-:W3:Y:S01]  /*8ed0*/  LDC R12, c[0x0][0x248] ;  /* 0x00009200ff0c7b82 */ /* 0x000ee20000000800 */
[----:B------:R-:W-:Y:S02]  /*8ee0*/  IADD3 R6, P3, R7, R3, RZ ;  /* 0x0000000307067210 */ /* 0x000fe40007f7e0ff */
[----:B------:R-:W-:-:S02]  /*8ef0*/  PRMT R11, R14, 0x7773, RZ ;  /* 0x000077730e0b7816 */ /* 0x000fc400000000ff */
[-C--:B------:R-:W-:Y:S02]  /*8f00*/  IADD3 R8, P6, R9, R3.reuse, RZ ;  /* 0x0000000309087210 */ /* 0x080fe40007fde0ff */
[----:B------:R-:W-:Y:S01]  /*8f10*/  ISETP.LT.AND P5, PT, R116, UR5, !P0 ;  /* 0x0000000574007c0c */ /* 0x000fe2000c7a1270 */
[----:B------:R-:W5:Y:S01]  /*8f20*/  LDC R14, c[0x0][0x248] ;  /* 0x00009200ff0e7b82 */ /* 0x000f620000000800 */
[----:B------:R-:W-:Y:S01]  /*8f30*/  ULDC UR5, c[0x0][0x22c] ;  /* 0x00008b0000057ab9 */ /* 0x000fe20000000800 */
[-C--:B------:R-:W-:Y:S01]  /*8f40*/  LEA.HI.X.SX32 R7, R7, R32.reuse, 0x1, P3 ;  /* 0x0000002007077211 */ /* 0x080fe200018f0eff */
[----:B-1----:R-:W-:Y:S01]  /*8f50*/  IMAD R10, R30, 0x2, R5 ;  /* 0x000000021e0a7824 */ /* 0x002fe200078e0205 */
[-C--:B------:R-:W-:Y:S02]  /*8f60*/  LEA.HI.X.SX32 R9, R9, R32.reuse, 0x1, P6 ;  /* 0x0000002009097211 */ /* 0x080fe400030f0eff */
[----:B------:R-:W-:Y:S02]  /*8f70*/  IADD3 R4, P6, R5, R3, RZ ;  /* 0x0000000305047210 */ /* 0x000fe40007fde0ff */
[----:B------:R-:W-:Y:S01]  /*8f80*/  ISETP.LT.AND P2, PT, R115, UR5, !P0 ;  /* 0x0000000573007c0c */ /* 0x000fe2000c741270 */
[----:B------:R-:W-:Y:S01]  /*8f90*/  ULDC UR5, c[0x0][0x22c] ;  /* 0x00008b0000057ab9 */ /* 0x000fe20000000800 */
[----:B------:R-:W-:Y:S01]  /*8fa0*/  PRMT R15, R15, 0x7773, RZ ;  /* 0x000077730f0f7816 */ /* 0x000fe200000000ff */
[----:B------:R1:W-:Y:S01]  /*8fb0*/  @P4 STG.E.U8 desc[UR12][R6.64], R11 ;  /* 0x0000000b06004986 */ /* 0x0003e2000c10110c */
[----:B------:R-:W-:Y:S01]  /*8fc0*/  LEA.HI.X.SX32 R5, R5, R32, 0x1, P6 ;  /* 0x0000002005057211 */ /* 0x000fe200030f0eff */
[----:B------:R-:W2:Y:S01]  /*8fd0*/  LDC R28, c[0x0][0x248] ;  /* 0x00009200ff1c7b82 */ /* 0x000ea20000000800 */
[----:B------:R-:W-:Y:S01]  /*8fe0*/  ISETP.LT.AND P3, PT, R114, UR5, !P0 ;  /* 0x0000000572007c0c */ /* 0x000fe2000c761270 */
[----:B------:R-:W-:Y:S01]  /*8ff0*/  ULDC UR5, c[0x0][0x22c] ;  /* 0x00008b0000057ab9 */ /* 0x000fe20000000800 */
[----:B------:R3:W-:Y:S01]  /*9000*/  @P5 STG.E.U8 desc[UR12][R8.64], R15 ;  /* 0x0000000f08005986 */ /* 0x0007e2000c10110c */
[----:B------:R-:W-:-:S02]  /*9010*/  PRMT R13, R16, 0x7770, RZ ;  /* 0x00007770100d7816 */ /* 0x000fc400000000ff */
[CC--:B-1----:R-:W-:Y:S01]  /*9020*/  IADD3 R6, P6, R10.reuse, R3.reuse, RZ ;  /* 0x000000030a067210 */ /* 0x0c2fe20007fde0ff */
[----:B----4-:R-:W-:Y:S02]  /*9030*/  IMAD R11, R31, 0x2, R10 ;  /* 0x000000021f0b7824 */ /* 0x010fe400078e020a */
[----:B------:R-:W1:Y:S01]  /*9040*/  LDC R31, c[0x0][0x248] ;  /* 0x00009200ff1f7b82 */ /* 0x000e620000000800 */
[-C--:B------:R-:W-:Y:S01]  /*9050*/  LEA.HI.X.SX32 R7, R10, R32.reuse, 0x1, P6 ;  /* 0x000000200a077211 */ /* 0x080fe200030f0eff */
[----:B---3--:R-:W-:Y:S01]  /*9060*/  IMAD R10, R12, 0x2, R11 ;  /* 0x000000020c0a7824 */ /* 0x008fe200078e020b */
[-C--:B------:R-:W-:Y:S02]  /*9070*/  IADD3 R8, P6, R11, R3.reuse, RZ ;  /* 0x000000030b087210 */ /* 0x080fe40007fde0ff */
[----:B------:R-:W-:Y:S01]  /*9080*/  ISETP.LT.AND P4, PT, R113, UR5, !P0 ;  /* 0x0000000571007c0c */ /* 0x000fe2000c781270 */
[----:B------:R-:W-:Y:S01]  /*9090*/  ULDC UR5, c[0x0][0x22c] ;  /* 0x00008b0000057ab9 */ /* 0x000fe20000000800 */
[----:B------:R3:W-:Y:S01]  /*90a0*/  @P2 STG.E.U8 desc[UR12][R4.64], R13 ;  /* 0x0000000d04002986 */ /* 0x0007e2000c10110c */
[----:B------:R-:W-:Y:S01]  /*90b0*/  PRMT R15, R17, 0x7770, RZ ;  /* 0x00007770110f7816 */ /* 0x000fe200000000ff */
[----:B------:R-:W4:Y:S01]  /*90c0*/  LDC R12, c[0x0][0x248] ;  /* 0x00009200ff0c7b82 */ /* 0x000f220000000800 */
[----:B------:R-:W-:Y:S01]  /*90d0*/  LEA.HI.X.SX32 R9, R11, R32, 0x1, P6 ;  /* 0x000000200b097211 */ /* 0x000fe200030f0eff */
[----:B0-----:R-:W-:Y:S01]  /*90e0*/  IMAD R11, R29, 0x2, R10 ;  /* 0x000000021d0b7824 */ /* 0x001fe200078e020a */
[----:B------:R-:W-:Y:S01]  /*90f0*/  ISETP.LT.AND P5, PT, R112, UR5, !P0 ;  /* 0x0000000570007c0c */ /* 0x000fe2000c7a1270 */
[----:B------:R-:W-:Y:S01]  /*9100*/  ULDC UR5, c[0x0][0x22c] ;  /* 0x00008b0000057ab9 */ /* 0x000fe20000000800 */
[----:B------:R0:W-:Y:S01]  /*9110*/  @P3 STG.E.U8 desc[UR12][R6.64], R15 ;  /* 0x0000000f06003986 */ /* 0x0001e2000c10110c */
[----:B------:R-:W-:Y:S01]  /*9120*/  ISETP.LT.AND P2, PT, R111, UR5, !P0 ;  /* 0x000000056f007c0c */ /* 0x000fe2000c741270 */
[----:B------:R-:W-:Y:S01]  /*9130*/  ULDC UR5, c[0x0][0x22c] ;  /* 0x00008b0000057ab9 */ /* 0x000fe20000000800 */
[----:B---3--:R-:W-:-:S02]  /*9140*/  IADD3 R4, P6, R10, R3, RZ ;  /* 0x000000030a047210 */ /* 0x008fc40007fde0ff */
[----:B------:R-:W-:Y:S02]  /*9150*/  PRMT R13, R18, 0x7770, RZ ;  /* 0x00007770120d7816 */ /* 0x000fe400000000ff */
[-C--:B------:R-:W-:Y:S01]  /*9160*/  LEA.HI.X.SX32 R5, R10, R32.reuse, 0x1, P6 ;  /* 0x000000200a057211 */ /* 0x080fe200030f0eff */
[----:B-----5:R-:W-:Y:S01]  /*9170*/  IMAD R10, R14, 0x2, R11 ;  /* 0x000000020e0a7824 */ /* 0x020fe200078e020b */
[----:B------:R-:W-:Y:S01]  /*9180*/  ISETP.LT.AND P3, PT, R110, UR5, !P0 ;  /* 0x000000056e007c0c */ /* 0x000fe2000c761270 */
[----:B------:R3:W-:Y:S01]  /*9190*/  @P4 STG.E.U8 desc[UR12][R8.64], R13 ;  /* 0x0000000d08004986 */ /* 0x0007e2000c10110c */
[----:B0-----:R-:W-:Y:S01]  /*91a0*/  IADD3 R6, P6, R11, R3, RZ ;  /* 0x000000030b067210 */ /* 0x001fe20007fde0ff */
[----:B------:R-:W-:Y:S01]  /*91b0*/  ULDC UR5, c[0x0][0x22c] ;  /* 0x00008b0000057ab9 */ /* 0x000fe20000000800 */
[----:B------:R-:W-:Y:S01]  /*91c0*/  PRMT R29, R19, 0x7770, RZ ;  /* 0x00007770131d7816 */ /* 0x000fe200000000ff */
[----:B------:R-:W0:Y:S01]  /*91d0*/  LDC R14, c[0x0][0x248] ;  /* 0x00009200ff0e7b82 */ /* 0x000e220000000800 */
[----:B------:R-:W-:-:S02]  /*91e0*/  LEA.HI.X.SX32 R7, R11, R32, 0x1, P6 ;  /* 0x000000200b077211 */ /* 0x000fc400030f0eff */
[----:B------:R-:W-:Y:S02]  /*91f0*/  PRMT R15, R16, 0x7771, RZ ;  /* 0x00007771100f7816 */ /* 0x000fe400000000ff */
[CC--:B---3--:R-:W-:Y:S01]  /*9200*/  IADD3 R8, P6, R10.reuse, R3.reuse, RZ ;  /* 0x000000030a087210 */ /* 0x0c8fe20007fde0ff */
[----:B------:R3:W-:Y:S01]  /*9210*/  @P5 STG.E.U8 desc[UR12][R4.64], R29 ;  /* 0x0000001d04005986 */ /* 0x0007e2000c10110c */
[----:B------:R-:W-:Y:S02]  /*9220*/  PRMT R13, R17, 0x7771, RZ ;  /* 0x00007771110d7816 */ /* 0x000fe400000000ff */
[----:B------:R-:W-:Y:S01]  /*9230*/  LEA.HI.X.SX32 R9, R10, R32, 0x1, P6 ;  /* 0x000000200a097211 */ /* 0x000fe200030f0eff */
[----:B-1----:R-:W-:Y:S01]  /*9240*/  IMAD R10, R31, 0x2, R10 ;  /* 0x000000021f0a7824 */ /* 0x002fe200078e020a */
[----:B------:R-:W-:Y:S01]  /*9250*/  ISETP.LT.AND P4, PT, R109, UR5, !P0 ;  /* 0x000000056d007c0c */ /* 0x000fe2000c781270 */
[----:B------:R1:W-:Y:S01]  /*9260*/  @P2 STG.E.U8 desc[UR12][R6.64], R15 ;  /* 0x0000000f06002986 */ /* 0x0003e2000c10110c */
[----:B------:R-:W-:Y:S01]  /*9270*/  ULDC UR5, c[0x0][0x22c] ;  /* 0x00008b0000057ab9 */ /* 0x000fe20000000800 */
[----:B--2---:R-:W-:Y:S01]  /*9280*/  IMAD R11, R33, 0x2, R10 ;  /* 0x00000002210b7824 */ /* 0x004fe200078e020a */
[----:B------:R-:W2:Y:S01]  /*9290*/  LDC R31, c[0x0][0x248] ;  /* 0x00009200ff1f7b82 */ /* 0x000ea20000000800 */
[----:B------:R5:W-:Y:S01]  /*92a0*/  @P3 STG.E.U8 desc[UR12][R8.64], R13 ;  /* 0x0000000d08003986 */ /* 0x000be2000c10110c */
[----:B------:R-:W-:Y:S01]  /*92b0*/  ISETP.LT.AND P5, PT, R108, UR5, !P0 ;  /* 0x000000056c007c0c */ /* 0x000fe2000c7a1270 */
[----:B------:R-:W-:Y:S01]  /*92c0*/  ULDC UR5, c[0x0][0x22c] ;  /* 0x00008b0000057ab9 */ /* 0x000fe20000000800 */
[----:B---3--:R-:W-:-:S04]  /*92d0*/  IADD3 R4, P3, R10, R3, RZ ;  /* 0x000000030a047210 */ /* 0x008fc80007f7e0ff */
[----:B------:R-:W3:Y:S01]  /*92e0*/  LDC R29, c[0x0][0x248] ;  /* 0x00009200ff1d7b82 */ /* 0x000ee20000000800 */
[----:B------:R-:W-:Y:S01]  /*92f0*/  LEA.HI.X.SX32 R5, R10, R32, 0x1, P3 ;  /* 0x000000200a057211 */ /* 0x000fe200018f0eff */
[----:B----4-:R-:W-:Y:S01]  /*9300*/  IMAD R10, R12, 0x2, R11 ;  /* 0x000000020c0a7824 */ /* 0x010fe200078e020b */
[----:B-1----:R-:W-:Y:S02]  /*9310*/  IADD3 R6, P6, R11, R3, RZ ;  /* 0x000000030b067210 */ /* 0x002fe40007fde0ff */
[----:B------:R-:W-:-:S03]  /*9320*/  PRMT R15, R18, 0x7771, RZ ;  /* 0x00007771120f7816 */ /* 0x000fc600000000ff */
[----:B------:R-:W1:Y:S01]  /*9330*/  LDC R12, c[0x0][0x248] ;  /* 0x00009200ff0c7b82 */ /* 0x000e620000000800 */
[----:B------:R-:W-:Y:S02]  /*9340*/  LEA.HI.X.SX32 R7, R11, R32, 0x1, P6 ;  /* 0x000000200b077211 */ /* 0x000fe400030f0eff */
[----:B-----5:R-:W-:Y:S02]  /*9350*/  PRMT R13, R19, 0x7771, RZ ;  /* 0x00007771130d7816 */ /* 0x020fe400000000ff */
[----:B------:R-:W-:Y:S01]  /*9360*/  ISETP.LT.AND P2, PT, R107, UR5, !P0 ;  /* 0x000000056b007c0c */ /* 0x000fe2000c741270 */
[----:B------:R4:W-:Y:S02]  /*9370*/  @P4 STG.E.U8 desc[UR12][R4.64], R15 ;  /* 0x0000000f04004986 */ /* 0x0009e4000c10110c */
[----:B------:R-:W5:Y:S01]  /*9380*/  LDC R33, c[0x0][0x248] ;  /* 0x00009200ff217b82 */ /* 0x000f620000000800 */
[----:B------:R-:W-:Y:S01]  /*9390*/  PRMT R11, R16, 0x7772, RZ ;  /* 0x00007772100b7816 */ /* 0x000fe200000000ff */
[----:B------:R2:W-:Y:S01]  /*93a0*/  @P5 STG.E.U8 desc[UR12][R6.64], R13 ;  /* 0x0000000d06005986 */ /* 0x0005e2000c10110c */
[----:B------:R-:W-:Y:S01]  /*93b0*/  IADD3 R8, P5, R10, R3, RZ ;  /* 0x000000030a087210 */ /* 0x000fe20007fbe0ff */
[----:B------:R-:W-:-:S03]  /*93c0*/  ULDC UR5, c[0x0][0x22c] ;  /* 0x00008b0000057ab9 */ /* 0x000fc60000000800 */
[-C--:B------:R-:W-:Y:S01]  /*93d0*/  LEA.HI.X.SX32 R9, R10, R32.reuse, 0x1, P5 ;  /* 0x000000200a097211 */ /* 0x080fe200028f0eff */
[----:B---3--:R-:W-:Y:S01]  /*93e0*/  IMAD R10, R29, 0x2, R10 ;  /* 0x000000021d0a7824 */ /* 0x008fe200078e020a */
[----:B------:R-:W-:Y:S01]  /*93f0*/  ISETP.LT.AND P3, PT, R106, UR5, !P0 ;  /* 0x000000056a007c0c */ /* 0x000fe2000c761270 */
[----:B------:R-:W-:Y:S02]  /*9400*/  ULDC UR5, c[0x0][0x22c] ;  /* 0x00008b0000057ab9 */ /* 0x000fe40000000800 */
[----:B------:R5:W-:Y:S01]  /*9410*/  @P2 STG.E.U8 desc[UR12][R8.64], R11 ;  /* 0x0000000b08002986 */ /* 0x000be2000c10110c */
[C---:B----4-:R-:W-:Y:S01]  /*9420*/  IADD3 R4, P2, R10.reuse, R3, RZ ;  /* 0x000000030a047210 */ /* 0x050fe20007f5e0ff */
[----:B--2---:R-:W-:Y:S01]  /*9430*/  IMAD R7, R31, 0x2, R10 ;  /* 0x000000021f077824 */ /* 0x004fe200078e020a */
[----:B------:R-:W-:Y:S01]  /*9440*/  ISETP.LT.AND P4, PT, R105, UR5, !P0 ;  /* 0x0000000569007c0c */ /* 0x000fe2000c781270 */
[----:B------:R-:W-:Y:S01]  /*9450*/  ULDC UR5, c[0x0][0x22c] ;  /* 0x00008b0000057ab9 */ /* 0x000fe20000000800 */
[----:B------:R-:W-:Y:S01]  /*9460*/  LEA.HI.X.SX32 R5, R10, R32, 0x1, P2 ;  /* 0x000000200a057211 */ /* 0x000fe200010f0eff */
[----:B-1----:R-:W-:-:S02]  /*9470*/  IMAD R10, R12, 0x2, R7 ;  /* 0x000000020c0a7824 */ /* 0x002fc400078e0207 */
[----:B------:R-:W1:Y:S01]  /*9480*/  LDC R12, c[0x0][0x248] ;  /* 0x00009200ff0c7b82 */ /* 0x000e620000000800 */
[----:B------:R-:W-:Y:S02]  /*9490*/  PRMT R29, R17, 0x7772, RZ ;  /* 0x00007772111d7816 */ /* 0x000fe400000000ff */
[-C--:B------:R-:W-:Y:S01]  /*94a0*/  IADD3 R6, P2, R7, R3.reuse, RZ ;  /* 0x0000000307067210 */ /* 0x080fe20007f5e0ff */
[----:B-----5:R-:W-:Y:S01]  /*94b0*/  IMAD R11, R33, 0x2, R10 ;  /* 0x00000002210b7824 */ /* 0x020fe200078e020a */
[----:B------:R-:W-:Y:S01]  /*94c0*/  ISETP.LT.AND P5, PT, R104, UR5, !P0 ;  /* 0x0000000568007c0c */ /* 0x000fe2000c7a1270 */
[----:B------:R0:W-:Y:S01]  /*94d0*/  @P3 STG.E.U8 desc[UR12][R4.64], R29 ;  /* 0x0000001d04003986 */ /* 0x0001e2000c10110c */
[----:B------:R-:W-:Y:S01]  /*94e0*/  PRMT R13, R18, 0x7772, RZ ;  /* 0x00007772120d7816 */ /* 0x000fe200000000ff */
[----:B------:R-:W-:Y:S01]  /*94f0*/  ULDC UR5, c[0x0][0x22c] ;  /* 0x00008b0000057ab9 */ /* 0x000fe20000000800 */
[----:B------:R-:W-:Y:S02]  /*9500*/  LEA.HI.X.SX32 R7, R7, R32, 0x1, P2 ;  /* 0x0000002007077211 */ /* 0x000fe400010f0eff */
[----:B------:R-:W-:-:S02]  /*9510*/  IADD3 R8, P3, R10, R3, RZ ;  /* 0x000000030a087210 */ /* 0x000fc40007f7e0ff */
[----:B------:R-:W-:Y:S01]  /*9520*/  PRMT R15, R19, 0x7772, RZ ;  /* 0x00007772130f7816 */ /* 0x000fe200000000ff */
[----:B------:R2:W-:Y:S01]  /*9530*/  @P4 STG.E.U8 desc[UR12][R6.64], R13 ;  /* 0x0000000d06004986 */ /* 0x0005e2000c10110c */
[----:B0-----:R-:W-:Y:S01]  /*9540*/  IMAD R5, R14, 0x2, R11 ;  /* 0x000000020e057824 */ /* 0x001fe200078e020b */
[----:B------:R-:W-:Y:S01]  /*9550*/  ISETP.LT.AND P6, PT, R103, UR6, !P0 ;  /* 0x0000000667007c0c */ /* 0x000fe2000c7c1270 */
[----:B------:R-:W0:Y:S01]  /*9560*/  LDC R14, c[0x0][0x248] ;  /* 0x00009200ff0e7b82 */ /* 0x000e220000000800 */
[----:B------:R-:W-:Y:S01]  /*9570*/  LEA.HI.X.SX32 R9, R10, R32, 0x1, P3 ;  /* 0x000000200a097211 */ /* 0x000fe200018f0eff */
[----:B------:R-:W-:Y:S01]  /*9580*/  ULDC UR6, c[0x0][0x22c] ;  /* 0x00008b0000067ab9 */ /* 0x000fe20000000800 */
[----:B------:R-:W-:Y:S01]  /*9590*/  ISETP.LT.AND P2, PT, R102, UR5, !P0 ;  /* 0x0000000566007c0c */ /* 0x000fe2000c741270 */
[----:B------:R-:W-:Y:S01]  /*95a0*/  ULDC UR5, c[0x0][0x22c] ;  /* 0x00008b0000057ab9 */ /* 0x000fe20000000800 */
[----:B--2---:R-:W-:-:S03]  /*95b0*/  PRMT R13, R16, 0x7773, RZ ;  /* 0x00007773100d7816 */ /* 0x004fc600000000ff */
[----:B------:R-:W2:Y:S01]  /*95c0*/  LDC R16, c[0x0][0x248] ;  /* 0x00009200ff107b82 */ /* 0x000ea20000000800 */
[-C--:B------:R-:W-:Y:S01]  /*95d0*/  IADD3 R10, P4, R11, R3.reuse, RZ ;  /* 0x000000030b0a7210 */ /* 0x080fe20007f9e0ff */
[----:B------:R3:W-:Y:S01]  /*95e0*/  @P5 STG.E.U8 desc[UR12][R8.64], R15 ;  /* 0x0000000f08005986 */ /* 0x0007e2000c10110c */
[----:B------:R-:W-:Y:S01]  /*95f0*/  IADD3 R4, P5, R5, R3, RZ ;  /* 0x0000000305047210 */ /* 0x000fe20007fbe0ff */
[----:B------:R-:W-:Y:S01]  /*9600*/  IMAD R7, R28, 0x2, R5 ;  /* 0x000000021c077824 */ /* 0x000fe200078e0205 */
[-C--:B------:R-:W-:Y:S02]  /*9610*/  LEA.HI.X.SX32 R11, R11, R32.reuse, 0x1, P4 ;  /* 0x000000200b0b7211 */ /* 0x080fe400020f0eff */
[----:B------:R-:W-:Y:S01]  /*9620*/  LEA.HI.X.SX32 R5, R5, R32, 0x1, P5 ;  /* 0x0000002005057211 */ /* 0x000fe200028f0eff */
[----:B------:R-:W4:Y:S01]  /*9630*/  LDC R29, c[0x0][0x248] ;  /* 0x00009200ff1d7b82 */ /* 0x000f220000000800 */
[----:B------:R-:W-:-:S07]  /*9640*/  PRMT R17, R17, 0x7773, RZ ;  /* 0x0000777311117816 */ /* 0x000fce00000000ff */
[----:B---3--:R-:W3:Y:S01]  /*9650*/  LDC R15, c[0x0][0x248] ;  /* 0x00009200ff0f7b82 */ /* 0x008ee20000000800 */
[----:B-1----:R-:W-:Y:S01]  /*9660*/  IMAD R9, R12, 0x2, R7 ;  /* 0x000000020c097824 */ /* 0x002fe200078e0207 */
[----:B------:R-:W-:Y:S01]  /*9670*/  ISETP.LT.AND P3, PT, R101, UR5, !P0 ;  /* 0x0000000565007c0c */ /* 0x000fe2000c761270 */
[----:B------:R-:W-:Y:S01]  /*9680*/  @P6 STG.E.U8 desc[UR12][R10.64], R13 ;  /* 0x0000000d0a006986 */ /* 0x000fe2000c10110c */
[----:B------:R-:W-:-:S04]  /*9690*/  ULDC UR5, c[0x0][0x22c] ;  /* 0x00008b0000057ab9 */ /* 0x000fc80000000800 */
[----:B------:R-:W1:Y:S01]  /*96a0*/  LDC R12, c[0x0][0x248] ;  /* 0x00009200ff0c7b82 */ /* 0x000e620000000800 */
[----:B------:R5:W-:Y:S01]  /*96b0*/  @P2 STG.E.U8 desc[UR12][R4.64], R17 ;  /* 0x0000001104002986 */ /* 0x000be2000c10110c */
[----:B------:R-:W-:Y:S01]  /*96c0*/  ISETP.LT.AND P4, PT, R100, UR5, !P0 ;  /* 0x0000000564007c0c */ /* 0x000fe2000c781270 */
[----:B------:R-:W-:Y:S01]  /*96d0*/  ULDC UR5, c[0x0][0x22c] ;  /* 0x00008b0000057ab9 */ /* 0x000fe20000000800 */
[-C--:B------:R-:W-:Y:S02]  /*96e0*/  IADD3 R6, P2, R7, R3.reuse, RZ ;  /* 0x0000000307067210 */ /* 0x080fe40007f5e0ff */
[----:B------:R-:W-:Y:S02]  /*96f0*/  IADD3 R8, P6, R9, R3, RZ ;  /* 0x0000000309087210 */ /* 0x000fe40007fde0ff */
[----:B-----5:R-:W5:Y:S01]  /*9700*/  LDC R17, c[0x0][0x248] ;  /* 0x00009200ff117b82 */ /* 0x020f620000000800 */
[----:B0-----:R-:W-:Y:S01]  /*9710*/  IMAD R5, R14, 0x2, R9 ;  /* 0x000000020e057824 */ /* 0x001fe200078e0209 */
[----:B------:R-:W-:-:S02]  /*9720*/  LEA.HI.X.SX32 R7, R7, R32, 0x1, P2 ;  /* 0x0000002007077211 */ /* 0x000fc400010f0eff */
[----:B------:R-:W-:-:S04]  /*9730*/  PRMT R11, R18, 0x7773, RZ ;  /* 0x00007773120b7816 */ /* 0x000fc800000000ff */
[----:B------:R-:W0:Y:S01]  /*9740*/  LDC R14, c[0x0][0x248] ;  /* 0x00009200ff0e7b82 */ /* 0x000e220000000800 */
[-C--:B------:R-:W-:Y:S01]  /*9750*/  LEA.HI.X.SX32 R9, R9, R32.reuse, 0x1, P6 ;  /* 0x0000002009097211 */ /* 0x080fe200030f0eff */
[----:B--2---:R-:W-:Y:S01]  /*9760*/  IMAD R10, R16, 0x2, R5 ;  /* 0x00000002100a7824 */ /* 0x004fe200078e0205 */
[----:B------:R-:W-:Y:S02]  /*9770*/  PRMT R19, R19, 0x7773, RZ ;  /* 0x0000777313137816 */ /* 0x000fe400000000ff */
[C---:B------:R-:W-:Y:S02]  /*9780*/  IADD3 R4, P6, R5.reuse, R3, RZ ;  /* 0x0000000305047210 */ /* 0x040fe40007fde0ff */
[----:B------:R-:W-:Y:S01]  /*9790*/  ISETP.LT.AND P5, PT, R98, UR5, !P0 ;  /* 0x0000000562007c0c */ /* 0x000fe2000c7a1270 */
[----:B------:R-:W-:Y:S01]  /*97a0*/  ULDC UR5, c[0x0][0x22c] ;  /* 0x00008b0000057ab9 */ /* 0x000fe20000000800 */
[----:B------:R2:W-:Y:S01]  /*97b0*/  @P3 STG.E.U8 desc[UR12][R6.64], R11 ;  /* 0x0000000b06003986 */ /* 0x0005e2000c10110c */
[----:B------:R-:W-:Y:S01]  /*97c0*/  LEA.HI.X.SX32 R5, R5, R32, 0x1, P6 ;  /* 0x0000002005057211 */ /* 0x000fe200030f0eff */
[----:B------:R-:W4:Y:S01]  /*97d0*/  LDC R16, c[0x0][0x248] ;  /* 0x00009200ff107b82 */ /* 0x000f220000000800 */
[----:B------:R-:W-:Y:S01]  /*97e0*/  ISETP.LT.AND P2, PT, R96, UR5, !P0 ;  /* 0x0000000560007c0c */ /* 0x000fe2000c741270 */
[----:B------:R1:W-:Y:S01]  /*97f0*/  @P4 STG.E.U8 desc[UR12][R8.64], R19 ;  /* 0x0000001308004986 */ /* 0x0003e2000c10110c */
[----:B------:R-:W-:Y:S01]  /*9800*/  ULDC UR5, c[0x0][0x22c] ;  /* 0x00008b0000057ab9 */ /* 0x000fe20000000800 */
[----:B------:R-:W-:-:S02]  /*9810*/  PRMT R13, R20, 0x7770, RZ ;  /* 0x00007770140d7816 */ /* 0x000fc400000000ff */
[CC--:B--2---:R-:W-:Y:S01]  /*9820*/  IADD3 R6, P6, R10.reuse, R3.reuse, RZ ;  /* 0x000000030a067210 */ /* 0x0c4fe20007fde0ff */
[----:B---3--:R-:W-:Y:S01]  /*9830*/  IMAD R11, R15, 0x2, R10 ;  /* 0x000000020f0b7824 */ /* 0x008fe200078e020a */
[----:B-1----:R-:W1:Y:S02]  /*9840*/  LDC R19, c[0x0][0x248] ;  /* 0x00009200ff137b82 */ /* 0x002e640000000800 */
[-C--:B------:R-:W-:Y:S01]  /*9850*/  LEA.HI.X.SX32 R7, R10, R32.reuse, 0x1, P6 ;  /* 0x000000200a077211 */ /* 0x080fe200030f0eff */
[----:B------:R-:W-:Y:S01]  /*9860*/  IMAD R10, R12, 0x2, R11 ;  /* 0x000000020c0a7824 */ /* 0x000fe200078e020b */
[-C--:B------:R-:W-:Y:S02]  /*9870*/  IADD3 R8, P6, R11, R3.reuse, RZ ;  /* 0x000000030b087210 */ /* 0x080fe40007fde0ff */
[----:B------:R-:W-:Y:S01]  /*9880*/  ISETP.LT.AND P3, PT, R94, UR5, !P0 ;  /* 0x000000055e007c0c */ /* 0x000fe2000c761270 */
[----:B------:R-:W-:Y:S01]  /*9890*/  ULDC UR5, c[0x0][0x22c] ;  /* 0x00008b0000057ab9 */ /* 0x000fe20000000800 */
[----:B------:R2:W-:Y:S01]  /*98a0*/  @P5 STG.E.U8 desc[UR12][R4.64], R13 ;  /* 0x0000000d04005986 */ /* 0x0005e2000c10110c */
[----:B------:R-:W-:Y:S01]  /*98b0*/  PRMT R15, R21, 0x7770, RZ ;  /* 0x00007770150f7816 */ /* 0x000fe200000000ff */
[----:B------:R-:W3:Y:S01]  /*98c0*/  LDC R12, c[0x0][0x248] ;  /* 0x00009200ff0c7b82 */ /* 0x000ee20000000800 */
[----:B------:R-:W-:Y:S01]  /*98d0*/  LEA.HI.X.SX32 R9, R11, R32, 0x1, P6 ;  /* 0x000000200b097211 */ /* 0x000fe200030f0eff */
[----:B-----5:R-:W-:Y:S01]  /*98e0*/  IMAD R11, R17, 0x2, R10 ;  /* 0x00000002110b7824 */ /* 0x020fe200078e020a */
[----:B------:R-:W-:Y:S01]  /*98f0*/  ISETP.LT.AND P4, PT, R92, UR5, !P0 ;  /* 0x000000055c007c0c */ /* 0x000fe2000c781270 */
[----:B------:R-:W-:Y:S01]  /*9900*/  ULDC UR5, c[0x0][0x22c] ;  /* 0x00008b0000057ab9 */ /* 0x000fe20000000800 */
[----:B------:R5:W-:Y:S01]  /*9910*/  @P2 STG.E.U8 desc[UR12][R6.64], R15 ;  /* 0x0000000f06002986 */ /* 0x000be2000c10110c */
[----:B------:R-:W-:Y:S01]  /*9920*/  ISETP.LT.AND P5, PT, R90, UR5, !P0 ;  /* 0x000000055a007c0c */ /* 0x000fe2000c7a1270 */
[----:B------:R-:W-:Y:S01]  /*9930*/  ULDC UR5, c[0x0][0x22c] ;  /* 0x00008b0000057ab9 */ /* 0x000fe20000000800 */
[----:B--2---:R-:W-:-:S02]  /*9940*/  IADD3 R4, P6, R10, R3, RZ ;  /* 0x000000030a047210 */ /* 0x004fc40007fde0ff */
[----:B------:R-:W-:Y:S02]  /*9950*/  PRMT R13, R22, 0x7770, RZ ;  /* 0x00007770160d7816 */ /* 0x000fe400000000ff */
[-C--:B------:R-:W-:Y:S01]  /*9960*/  LEA.HI.X.SX32 R5, R10, R32.reuse, 0x1, P6 ;  /* 0x000000200a057211 */ /* 0x080fe200030f0eff */
[----:B0-----:R-:W-:Y:S01]  /*9970*/  IMAD R10, R14, 0x2, R11 ;  /* 0x000000020e0a7824 */ /* 0x001fe200078e020b */
[----:B------:R-:W-:Y:S01]  /*9980*/  ISETP.LT.AND P2, PT, R88, UR5, !P0 ;  /* 0x0000000558007c0c */ /* 0x000fe2000c741270 */
[----:B------:R0:W-:Y:S01]  /*9990*/  @P3 STG.E.U8 desc[UR12][R8.64], R13 ;  /* 0x0000000d08003986 */ /* 0x0001e2000c10110c */
[----:B-----5:R-:W-:Y:S01]  /*99a0*/  IADD3 R6, P6, R11, R3, RZ ;  /* 0x000000030b067210 */ /* 0x020fe20007fde0ff */
[----:B------:R-:W-:Y:S01]  /*99b0*/  ULDC UR5, c[0x0][0x22c] ;  /* 0x00008b0000057ab9 */ /* 0x000fe20000000800 */
[----:B------:R-:W-:Y:S01]  /*99c0*/  PRMT R17, R23, 0x7770, RZ ;  /* 0x0000777017117816 */ /* 0x000fe200000000ff */
[----:B------:R-:W2:Y:S01]  /*99d0*/  LDC R14, c[0x0][0x248] ;  /* 0x00009200ff0e7b82 */ /* 0x000ea20000000800 */
[----:B------:R-:W-:-:S02]  /*99e0*/  LEA.HI.X.SX32 R7, R11, R32, 0x1, P6 ;  /* 0x000000200b077211 */ /* 0x000fc400030f0eff */
[----:B------:R-:W-:Y:S02]  /*99f0*/  PRMT R15, R20, 0x7771, RZ ;  /* 0x00007771140f7816 */ /* 0x000fe400000000ff */
[CC--:B0-----:R-:W-:Y:S01]  /*9a00*/  IADD3 R8, P6, R10.reuse, R3.reuse, RZ ;  /* 0x000000030a087210 */ /* 0x0c1fe20007fde0ff */
[----:B------:R0:W-:Y:S01]  /*9a10*/  @P4 STG.E.U8 desc[UR12][R4.64], R17 ;  /* 0x0000001104004986 */ /* 0x0001e2000c10110c */
[----:B------:R-:W-:Y:S02]  /*9a20*/  PRMT R13, R21, 0x7771, RZ ;  /* 0x00007771150d7816 */ /* 0x000fe400000000ff */
[----:B------:R-:W-:Y:S01]  /*9a30*/  LEA.HI.X.SX32 R9, R10, R32, 0x1, P6 ;  /* 0x000000200a097211 */ /* 0x000fe200030f0eff */
[----:B-1----:R-:W-:Y:S01]  /*9a40*/  IMAD R10, R19, 0x2, R10 ;  /* 0x00000002130a7824 */ /* 0x002fe200078e020a */
[----:B------:R-:W-:Y:S01]  /*9a50*/  ISETP.LT.AND P3, PT, R86, UR5, !P0 ;  /* 0x0000000556007c0c */ /* 0x000fe2000c761270 */
[----:B------:R1:W-:Y:S01]  /*9a60*/  @P5 STG.E.U8 desc[UR12][R6.64], R15 ;  /* 0x0000000f06005986 */ /* 0x0003e2000c10110c */
[----:B------:R-:W-:Y:S01]  /*9a70*/  ULDC UR5, c[0x0][0x22c] ;  /* 0x00008b0000057ab9 */ /* 0x000fe20000000800 */
[----:B----4-:R-:W-:Y:S01]  /*9a80*/  IMAD R11, R29, 0x2, R10 ;  /* 0x000000021d0b7824 */ /* 0x010fe200078e020a */
[----:B------:R-:W4:Y:S01]  /*9a90*/  LDC R19, c[0x0][0x248] ;  /* 0x00009200ff137b82 */ /* 0x000f220000000800 */
[----:B------:R5:W-:Y:S01]  /*9aa0*/  @P2 STG.E.U8 desc[UR12][R8.64], R13 ;  /* 0x0000000d08002986 */ /* 0x000be2000c10110c */
[----:B------:R-:W-:Y:S01]  /*9ab0*/  ISETP.LT.AND P4, PT, R81, UR5, !P0 ;  /* 0x0000000551007c0c */ /* 0x000fe2000c781270 */
[----:B------:R-:W-:Y:S01]  /*9ac0*/  ULDC UR5, c[0x0][0x22c] ;  /* 0x00008b0000057ab9 */ /* 0x000fe20000000800 */
[----:B0-----:R-:W-:-:S04]  /*9ad0*/  IADD3 R4, P2, R10, R3, RZ ;  /* 0x000000030a047210 */ /* 0x001fc80007f5e0ff */
[----:B------:R-:W0:Y:S01]  /*9ae0*/  LDC R17, c[0x0][0x248] ;  /* 0x00009200ff117b82 */ /* 0x000e220000000800 */
[----:B------:R-:W-:Y:S01]  /*9af0*/  LEA.HI.X.SX32 R5, R10, R32, 0x1, P2 ;  /* 0x000000200a057211 */ /* 0x000fe200010f0eff */
[----:B---3--:R-:W-:Y:S01]  /*9b00*/  IMAD R10, R12, 0x2, R11 ;  /* 0x000000020c0a7824 */ /* 0x008fe200078e020b */
        /* <DEDUP_REMOVED lines=13> */
[----:B0-----:R-:W-:Y:S01]  /*9be0*/  IMAD R10, R17, 0x2, R10 ;  /* 0x00000002110a7824 */ /* 0x001fe200078e020a */
[----:B------:R-:W-:Y:S01]  /*9bf0*/  ISETP.LT.AND P2, PT, R80, UR5, !P0 ;  /* 0x0000000550007c0c */ /* 0x000fe2000c741270 */
[----:B------:R-:W-:Y:S02]  /*9c00*/  ULDC UR5, c[0x0][0x22c] ;  /* 0x00008b0000057ab9 */ /* 0x000fe40000000800 */
[----:B------:R5:W-:Y:S01]  /*9c10*/  @P5 STG.E.U8 desc[UR12][R8.64], R11 ;  /* 0x0000000b08005986 */ /* 0x000be2000c10110c */
[-C--:B---3--:R-:W-:Y:S01]  /*9c20*/  IADD3 R4, P5, R10, R3.reuse, RZ ;  /* 0x000000030a047210 */ /* 0x088fe20007fbe0ff */
[----:B----4-:R-:W-:Y:S01]  /*9c30*/  IMAD R7, R19, 0x2, R10 ;  /* 0x0000000213077824 */ /* 0x010fe200078e020a */
[----:B------:R-:W-:Y:S01]  /*9c40*/  ISETP.LT.AND P3, PT, R78, UR5, !P0 ;  /* 0x000000054e007c0c */ /* 0x000fe2000c761270 */
[----:B------:R-:W-:Y:S01]  /*9c50*/  ULDC UR5, c[0x0][0x22c] ;  /* 0x00008b0000057ab9 */ /* 0x000fe20000000800 */
[-C--:B------:R-:W-:Y:S01]  /*9c60*/  LEA.HI.X.SX32 R5, R10, R32.reuse, 0x1, P5 ;  /* 0x000000200a057211 */ /* 0x080fe200028f0eff */
[----:B-1----:R-:W-:Y:S01]  /*9c70*/  IMAD R10, R12, 0x2, R7 ;  /* 0x000000020c0a7824 */ /* 0x002fe200078e0207 */
[----:B------:R-:W-:Y:S01]  /*9c80*/  PRMT R17, R21, 0x7772, RZ ;  /* 0x0000777215117816 */ /* 0x000fe200000000ff */
[----:B------:R-:W0:Y:S01]  /*9c90*/  LDC R12, c[0x0][0x248] ;  /* 0x00009200ff0c7b82 */ /* 0x000e220000000800 */
[----:B------:R-:W-:Y:S01]  /*9ca0*/  IADD3 R6, P5, R7, R3, RZ ;  /* 0x0000000307067210 */ /* 0x000fe20007fbe0ff */
[----:B-----5:R-:W-:Y:S01]  /*9cb0*/  IMAD R11, R29, 0x2, R10 ;  /* 0x000000021d0b7824 */ /* 0x020fe200078e020a */
[----:B------:R-:W-:Y:S01]  /*9cc0*/  PRMT R13, R22, 0x7772, RZ ;  /* 0x00007772160d7816 */ /* 0x000fe200000000ff */
[----:B------:R2:W-:Y:S01]  /*9cd0*/  @P2 STG.E.U8 desc[UR12][R4.64], R17 ;  /* 0x0000001104002986 */ /* 0x0005e2000c10110c */
[----:B------:R-:W-:-:S03]  /*9ce0*/  LEA.HI.X.SX32 R7, R7, R32, 0x1, P5 ;  /* 0x0000002007077211 */ /* 0x000fc600028f0eff */
[----:B------:R-:W1:Y:S01]  /*9cf0*/  LDC R19, c[0x0][0x248] ;  /* 0x00009200ff137b82 */ /* 0x000e620000000800 */
[----:B------:R-:W-:Y:S01]  /*9d00*/  ISETP.LT.AND P6, PT, R75, UR5, !P0 ;  /* 0x000000054b007c0c */ /* 0x000fe2000c7c1270 */
[----:B------:R-:W-:Y:S01]  /*9d10*/  ULDC UR5, c[0x0][0x22c] ;  /* 0x00008b0000057ab9 */ /* 0x000fe20000000800 */
[----:B------:R-:W-:Y:S01]  /*9d20*/  IADD3 R8, P5, R10, R3, RZ ;  /* 0x000000030a087210 */ /* 0x000fe20007fbe0ff */
[----:B------:R3:W-:Y:S01]  /*9d30*/  @P3 STG.E.U8 desc[UR12][R6.64], R13 ;  /* 0x0000000d06003986 */ /* 0x0007e2000c10110c */
[----:B------:R-:W-:Y:S02]  /*9d40*/  PRMT R15, R23, 0x7772, RZ ;  /* 0x00007772170f7816 */ /* 0x000fe400000000ff */
[----:B------:R-:W-:Y:S01]  /*9d50*/  ISETP.LT.AND P4, PT, R76, UR6, !P0 ;  /* 0x000000064c007c0c */ /* 0x000fe2000c781270 */
[----:B------:R-:W4:Y:S01]  /*9d60*/  LDC R29, c[0x0][0x248] ;  /* 0x00009200ff1d7b82 */ /* 0x000f220000000800 */
[----:B--2---:R-:W-:-:S07]  /*9d70*/  IMAD R5, R14, 0x2, R11 ;  /* 0x000000020e057824 */ /* 0x004fce00078e020b */
[----:B------:R-:W2:Y:S01]  /*9d80*/  LDC R14, c[0x0][0x248] ;  /* 0x00009200ff0e7b82 */ /* 0x000ea20000000800 */
[----:B---3--:R-:W-:Y:S01]  /*9d90*/  IMAD R7, R16, 0x2, R5 ;  /* 0x0000000210077824 */ /* 0x008fe200078e0205 */
[----:B------:R-:W-:-:S06]  /*9da0*/  LEA.HI.X.SX32 R9, R10, R32, 0x1, P5 ;  /* 0x000000200a097211 */ /* 0x000fcc00028f0eff */
[----:B------:R-:W3:Y:S01]  /*9db0*/  LDC R16, c[0x0][0x248] ;  /* 0x00009200ff107b82 */ /* 0x000ee20000000800 */
[----:B------:R-:W-:Y:S01]  /*9dc0*/  ISETP.LT.AND P2, PT, R74, UR5, !P0 ;  /* 0x000000054a007c0c */ /* 0x000fe2000c741270 */
[----:B------:R0:W-:Y:S01]  /*9dd0*/  @P6 STG.E.U8 desc[UR12][R8.64], R15 ;  /* 0x0000000f08006986 */ /* 0x0001e2000c10110c */
[----:B------:R-:W-:Y:S01]  /*9de0*/  IADD3 R10, P5, R11, R3, RZ ;  /* 0x000000030b0a7210 */ /* 0x000fe20007fbe0ff */
[----:B------:R-:W-:-:S04]  /*9df0*/  ULDC UR5, c[0x0][0x22c] ;  /* 0x00008b0000057ab9 */ /* 0x000fc80000000800 */
[----:B------:R-:W5:Y:S01]  /*9e00*/  LDC R17, c[0x0][0x248] ;  /* 0x00009200ff117b82 */ /* 0x000f620000000800 */
[----:B------:R-:W-:Y:S02]  /*9e10*/  IADD3 R4, P6, R5, R3, RZ ;  /* 0x0000000305047210 */ /* 0x000fe40007fde0ff */
[----:B------:R-:W-:Y:S01]  /*9e20*/  LEA.HI.X.SX32 R11, R11, R32, 0x1, P5 ;  /* 0x000000200b0b7211 */ /* 0x000fe200028f0eff */
[----:B0-----:R-:W-:Y:S01]  /*9e30*/  IMAD R9, R12, 0x2, R7 ;  /* 0x000000020c097824 */ /* 0x001fe200078e0207 */
[----:B------:R-:W-:-:S03]  /*9e40*/  PRMT R13, R20, 0x7773, RZ ;  /* 0x00007773140d7816 */ /* 0x000fc600000000ff */
[----:B------:R-:W0:Y:S01]  /*9e50*/  LDC R12, c[0x0][0x248] ;  /* 0x00009200ff0c7b82 */ /* 0x000e220000000800 */
[----:B------:R-:W-:Y:S02]  /*9e60*/  LEA.HI.X.SX32 R5, R5, R32, 0x1, P6 ;  /* 0x0000002005057211 */ /* 0x000fe400030f0eff */
[----:B------:R-:W-:Y:S02]  /*9e70*/  PRMT R21, R21, 0x7773, RZ ;  /* 0x0000777315157816 */ /* 0x000fe400000000ff */
[----:B------:R-:W-:Y:S01]  /*9e80*/  ISETP.LT.AND P3, PT, R70, UR5, !P0 ;  /* 0x0000000546007c0c */ /* 0x000fe2000c761270 */
[----:B------:R1:W-:Y:S01]  /*9e90*/  @P4 STG.E.U8 desc[UR12][R10.64], R13 ;  /* 0x0000000d0a004986 */ /* 0x0003e2000c10110c */
[----:B------:R-:W-:Y:S01]  /*9ea0*/  ULDC UR5, c[0x0][0x22c] ;  /* 0x00008b0000057ab9 */ /* 0x000fe20000000800 */
[-C--:B------:R-:W-:Y:S02]  /*9eb0*/  IADD3 R8, P6, R9, R3.reuse, RZ ;  /* 0x0000000309087210 */ /* 0x080fe40007fde0ff */
[----:B------:R2:W-:Y:S01]  /*9ec0*/  @P2 STG.E.U8 desc[UR12][R4.64], R21 ;  /* 0x0000001504002986 */ /* 0x0005e2000c10110c */
[----:B------:R-:W-:-:S02]  /*9ed0*/  IADD3 R6, P2, R7, R3, RZ ;  /* 0x0000000307067210 */ /* 0x000fc40007f5e0ff */
[----:B------:R-:W-:Y:S01]  /*9ee0*/  ISETP.LT.AND P5, PT, R73, UR5, !P0 ;  /* 0x0000000549007c0c */ /* 0x000fe2000c7a1270 */
[----:B------:R-:W-:Y:S01]  /*9ef0*/  ULDC UR5, c[0x0][0x22c] ;  /* 0x00008b0000057ab9 */ /* 0x000fe20000000800 */
[-C--:B------:R-:W-:Y:S02]  /*9f00*/  LEA.HI.X.SX32 R7, R7, R32.reuse, 0x1, P2 ;  /* 0x0000002007077211 */ /* 0x080fe400010f0eff */
[----:B-1----:R-:W-:Y:S01]  /*9f10*/  PRMT R11, R22, 0x7773, RZ ;  /* 0x00007773160b7816 */ /* 0x002fe200000000ff */
[----:B--2---:R-:W-:Y:S01]  /*9f20*/  IMAD R5, R14, 0x2, R9 ;  /* 0x000000020e057824 */ /* 0x004fe200078e0209 */
[----:B------:R-:W-:Y:S01]  /*9f30*/  LEA.HI.X.SX32 R9, R9, R32, 0x1, P6 ;  /* 0x0000002009097211 */ /* 0x000fe200030f0eff */
[----:B------:R-:W1:Y:S02]  /*9f40*/  LDC R14, c[0x0][0x248] ;  /* 0x00009200ff0e7b82 */ /* 0x000e640000000800 */
[----:B---3--:R-:W-:Y:S01]  /*9f50*/  IMAD R10, R16, 0x2, R5 ;  /* 0x00000002100a7824 */ /* 0x008fe200078e0205 */
[----:B------:R-:W-:Y:S01]  /*9f60*/  IADD3 R4, P6, R5, R3, RZ ;  /* 0x0000000305047210 */ /* 0x000fe20007fde0ff */
[----:B------:R2:W-:Y:S01]  /*9f70*/  @P3 STG.E.U8 desc[UR12][R6.64], R11 ;  /* 0x0000000b06003986 */ /* 0x0005e2000c10110c */
[----:B------:R-:W-:-:S02]  /*9f80*/  PRMT R23, R23, 0x7773, RZ ;  /* 0x0000777317177816 */ /* 0x000fc400000000ff */
[-C--:B------:R-:W-:Y:S01]  /*9f90*/  LEA.HI.X.SX32 R5, R5, R32.reuse, 0x1, P6 ;  /* 0x0000002005057211 */ /* 0x080fe200030f0eff */
[----:B------:R-:W3:Y:S01]  /*9fa0*/  LDC R21, c[0x0][0x248] ;  /* 0x00009200ff157b82 */ /* 0x000ee20000000800 */
[----:B------:R-:W-:Y:S01]  /*9fb0*/  ISETP.LT.AND P4, PT, R71, UR5, !P0 ;  /* 0x0000000547007c0c */ /* 0x000fe2000c781270 */
[----:B------:R-:W-:Y:S01]  /*9fc0*/  ULDC UR5, c[0x0][0x22c] ;  /* 0x00008b0000057ab9 */ /* 0x000fe20000000800 */
[----:B------:R4:W-:Y:S01]  /*9fd0*/  @P5 STG.E.U8 desc[UR12][R8.64], R23 ;  /* 0x0000001708005986 */ /* 0x0009e2000c10110c */
[-C--:B--2---:R-:W-:Y:S01]  /*9fe0*/  IADD3 R6, P6, R10, R3.reuse, RZ ;  /* 0x000000030a067210 */ /* 0x084fe20007fde0ff */
[----:B-----5:R-:W-:Y:S01]  /*9ff0*/  IMAD R11, R17, 0x2, R10 ;  /* 0x00000002110b7824 */ /* 0x020fe200078e020a */
[----:B------:R-:W-:Y:S02]  /*a000*/  PRMT R15, R24, 0x7770, RZ ;  /* 0x00007770180f7816 */ /* 0x000fe400000000ff */
[----:B------:R-:W2:Y:S01]  /*a010*/  LDC R17, c[0x0][0x248] ;  /* 0x00009200ff117b82 */ /* 0x000ea20000000800 */
[----:B------:R-:W-:Y:S01]  /*a020*/  LEA.HI.X.SX32 R7, R10, R32, 0x1, P6 ;  /* 0x000000200a077211 */ /* 0x000fe200030f0eff */
[----:B0-----:R-:W-:Y:S01]  /*a030*/  IMAD R10, R12, 0x2, R11 ;  /* 0x000000020c0a7824 */ /* 0x001fe200078e020b */
[----:B------:R-:W-:Y:S01]  /*a040*/  ISETP.LT.AND P2, PT, R72, UR5, !P0 ;  /* 0x0000000548007c0c */ /* 0x000fe2000c741270 */
[----:B------:R-:W-:Y:S01]  /*a050*/  ULDC UR5, c[0x0][0x22c] ;  /* 0x00008b0000057ab9 */ /* 0x000fe20000000800 */
[----:B----4-:R-:W-:-:S03]  /*a060*/  IADD3 R8, P6, R11, R3, RZ ;  /* 0x000000030b087210 */ /* 0x010fc60007fde0ff */
[----:B------:R-:W0:Y:S01]  /*a070*/  LDC R12, c[0x0][0x248] ;  /* 0x00009200ff0c7b82 */ /* 0x000e220000000800 */
[----:B------:R-:W-:Y:S01]  /*a080*/  LEA.HI.X.SX32 R9, R11, R32, 0x1, P6 ;  /* 0x000000200b097211 */ /* 0x000fe200030f0eff */
[----:B------:R-:W-:Y:S01]  /*a090*/  IMAD R11, R19, 0x2, R10 ;  /* 0x00000002130b7824 */ /* 0x000fe200078e020a */
[----:B------:R-:W-:Y:S01]  /*a0a0*/  ISETP.LT.AND P3, PT, R69, UR5, !P0 ;  /* 0x0000000545007c0c */ /* 0x000fe2000c761270 */
[----:B------:R-:W-:Y:S01]  /*a0b0*/  ULDC UR5, c[0x0][0x22c] ;  /* 0x00008b0000057ab9 */ /* 0x000fe20000000800 */
[----:B------:R4:W-:Y:S03]  /*a0c0*/  @P4 STG.E.U8 desc[UR12][R4.64], R15 ;  /* 0x0000000f04004986 */ /* 0x0009e6000c10110c */
[----:B------:R-:W5:Y:S01]  /*a0d0*/  LDC R19, c[0x0][0x248] ;  /* 0x00009200ff137b82 */ /* 0x000f620000000800 */
[----:B------:R-:W-:Y:S02]  /*a0e0*/  PRMT R13, R25, 0x7770, RZ ;  /* 0x00007770190d7816 */ /* 0x000fe400000000ff */
[----:B------:R-:W-:Y:S01]  /*a0f0*/  ISETP.LT.AND P5, PT, R68, UR5, !P0 ;  /* 0x0000000544007c0c */ /* 0x000fe2000c7a1270 */
[----:B------:R-:W-:-:S04]  /*a100*/  ULDC UR5, c[0x0][0x22c] ;  /* 0x00008b0000057ab9 */ /* 0x000fc80000000800 */
[----:B------:R-:W3:Y:S01]  /*a110*/  LDC R23, c[0x0][0x248] ;  /* 0x00009200ff177b82 */ /* 0x000ee20000000800 */
[-C--:B----4-:R-:W-:Y:S01]  /*a120*/  IADD3 R4, P6, R10, R3.reuse, RZ ;  /* 0x000000030a047210 */ /* 0x090fe20007fde0ff */
[----:B------:R4:W-:Y:S01]  /*a130*/  @P2 STG.E.U8 desc[UR12][R6.64], R13 ;  /* 0x0000000d06002986 */ /* 0x0009e2000c10110c */
[----:B------:R-:W-:Y:S02]  /*a140*/  PRMT R15, R26, 0x7770, RZ ;  /* 0x000077701a0f7816 */ /* 0x000fe400000000ff */
[----:B------:R-:W-:Y:S01]  /*a150*/  LEA.HI.X.SX32 R5, R10, R32, 0x1, P6 ;  /* 0x000000200a057211 */ /* 0x000fe200030f0eff */
[----:B-1----:R-:W-:Y:S02]  /*a160*/  IMAD R10, R14, 0x2, R11 ;  /* 0x000000020e0a7824 */ /* 0x002fe400078e020b */
[----:B------:R1:W-:Y:S01]  /*a170*/  @P3 STG.E.U8 desc[UR12][R8.64], R15 ;  /* 0x0000000f08003986 */ /* 0x0003e2000c10110c */
[----:B------:R-:W3:Y:S01]  /*a180*/  LDC R14, c[0x0][0x248] ;  /* 0x00009200ff0e7b82 */ /* 0x000ee20000000800 */
[----:B----4-:R-:W-:-:S02]  /*a190*/  IADD3 R6, P6, R11, R3, RZ ;  /* 0x000000030b067210 */ /* 0x010fc40007fde0ff */
[----:B------:R-:W-:-:S05]  /*a1a0*/  PRMT R13, R27, 0x7770, RZ ;  /* 0x000077701b0d7816 */ /* 0x000fca00000000ff */
[----:B------:R-:W4:Y:S01]  /*a1b0*/  LDC R16, c[0x0][0x248] ;  /* 0x00009200ff107b82 */ /* 0x000f220000000800 */
[-C--:B------:R-:W-:Y:S01]  /*a1c0*/  LEA.HI.X.SX32 R7, R11, R32.reuse, 0x1, P6 ;  /* 0x000000200b077211 */ /* 0x080fe200030f0eff */
[----:B--2---:R-:W-:Y:S01]  /*a1d0*/  IMAD R11, R17, 0x2, R10 ;  /* 0x00000002110b7824 */ /* 0x004fe200078e020a */
[CC--:B-1----:R-:W-:Y:S01]  /*a1e0*/  IADD3 R8, P6, R10.reuse, R3.reuse, RZ ;  /* 0x000000030a087210 */ /* 0x0c2fe20007fde0ff */
[----:B------:R1:W-:Y:S01]  /*a1f0*/  @P5 STG.E.U8 desc[UR12][R4.64], R13 ;  /* 0x0000000d04005986 */ /* 0x0003e2000c10110c */
[----:B------:R-:W-:Y:S01]  /*a200*/  ISETP.LT.AND P4, PT, R67, UR5, !P0 ;  /* 0x0000000543007c0c */ /* 0x000fe2000c781270 */
[----:B------:R-:W-:Y:S01]  /*a210*/  ULDC UR5, c[0x0][0x22c] ;  /* 0x00008b0000057ab9 */ /* 0x000fe20000000800 */
[----:B------:R-:W-:Y:S01]  /*a220*/  LEA.HI.X.SX32 R9, R10, R32, 0x1, P6 ;  /* 0x000000200a097211 */ /* 0x000fe200030f0eff */
[----:B0-----:R-:W-:Y:S01]  /*a230*/  IMAD R10, R12, 0x2, R11 ;  /* 0x000000020c0a7824 */ /* 0x001fe200078e020b */
[----:B------:R-:W0:Y:S01]  /*a240*/  LDC R17, c[0x0][0x248] ;  /* 0x00009200ff117b82 */ /* 0x000e220000000800 */
[----:B------:R-:W-:Y:S01]  /*a250*/  ISETP.LT.AND P2, PT, R66, UR5, !P0 ;  /* 0x0000000542007c0c */ /* 0x000fe2000c741270 */
[----:B------:R-:W-:Y:S01]  /*a260*/  ULDC UR5, c[0x0][0x22c] ;  /* 0x00008b0000057ab9 */ /* 0x000fe20000000800 */
[----:B-1----:R-:W-:-:S05]  /*a270*/  IADD3 R4, P6, R11, R3, RZ ;  /* 0x000000030b047210 */ /* 0x002fca0007fde0ff */
[----:B------:R-:W1:Y:S01]  /*a280*/  LDC R12, c[0x0][0x248] ;  /* 0x00009200ff0c7b82 */ /* 0x000e620000000800 */
[----:B------:R-:W-:Y:S01]  /*a290*/  LEA.HI.X.SX32 R5, R11, R32, 0x1, P6 ;  /* 0x000000200b057211 */ /* 0x000fe200030f0eff */
[----:B-----5:R-:W-:Y:S01]  /*a2a0*/  IMAD R11, R19, 0x2, R10 ;  /* 0x00000002130b7824 */ /* 0x020fe200078e020a */
[----:B------:R-:W-:Y:S01]  /*a2b0*/  ISETP.LT.AND P3, PT, R65, UR5, !P0 ;  /* 0x0000000541007c0c */ /* 0x000fe2000c761270 */
[----:B------:R-:W-:-:S04]  /*a2c0*/  ULDC UR5, c[0x0][0x22c] ;  /* 0x00008b0000057ab9 */ /* 0x000fc80000000800 */
[----:B------:R-:W2:Y:S01]  /*a2d0*/  LDC R19, c[0x0][0x248] ;  /* 0x00009200ff137b82 */ /* 0x000ea20000000800 */
[----:B------:R-:W-:Y:S02]  /*a2e0*/  PRMT R15, R24, 0x7771, RZ ;  /* 0x00007771180f7816 */ /* 0x000fe400000000ff */
[----:B------:R-:W-:Y:S01]  /*a2f0*/  ISETP.LT.AND P5, PT, R64, UR5, !P0 ;  /* 0x0000000540007c0c */ /* 0x000fe2000c7a1270 */
[----:B------:R-:W-:Y:S01]  /*a300*/  ULDC UR5, c[0x0][0x22c] ;  /* 0x00008b0000057ab9 */ /* 0x000fe20000000800 */
[----:B------:R-:W-:Y:S01]  /*a310*/  PRMT R13, R25, 0x7771, RZ ;  /* 0x00007771190d7816 */ /* 0x000fe200000000ff */
[----:B------:R5:W-:Y:S01]  /*a320*/  @P4 STG.E.U8 desc[UR12][R6.64], R15 ;  /* 0x0000000f06004986 */ /* 0x000be2000c10110c */
[----:B------:R-:W-:Y:S01]  /*a330*/  ISETP.LT.AND P4, PT, R63, UR5, !P0 ;  /* 0x000000053f007c0c */ /* 0x000fe2000c781270 */
[----:B------:R-:W-:Y:S02]  /*a340*/  ULDC UR5, c[0x0][0x22c] ;  /* 0x00008b0000057ab9 */ /* 0x000fe40000000800 */
[----:B------:R4:W-:Y:S01]  /*a350*/  @P2 STG.E.U8 desc[UR12][R8.64], R13 ;  /* 0x0000000d08002986 */ /* 0x0009e2000c10110c */
[----:B-----5:R-:W-:-:S02]  /*a360*/  IADD3 R6, P6, R10, R3, RZ ;  /* 0x000000030a067210 */ /* 0x020fc40007fde0ff */
[----:B------:R-:W-:Y:S02]  /*a370*/  PRMT R15, R26, 0x7771, RZ ;  /* 0x000077711a0f7816 */ /* 0x000fe400000000ff */
[-C--:B------:R-:W-:Y:S01]  /*a380*/  LEA.HI.X.SX32 R7, R10, R32.reuse, 0x1, P6 ;  /* 0x000000200a077211 */ /* 0x080fe200030f0eff */
[----:B---3--:R-:W-:Y:S01]  /*a390*/  IMAD R10, R14, 0x2, R11 ;  /* 0x000000020e0a7824 */ /* 0x008fe200078e020b */
[----:B----4-:R-:W-:Y:S01]  /*a3a0*/  PRMT R13, R27, 0x7771, RZ ;  /* 0x000077711b0d7816 */ /* 0x010fe200000000ff */
[----:B------:R-:W3:Y:S01]  /*a3b0*/  LDC R14, c[0x0][0x248] ;  /* 0x00009200ff0e7b82 */ /* 0x000ee20000000800 */
[CC--:B------:R-:W-:Y:S01]  /*a3c0*/  IADD3 R8, P6, R11.reuse, R3.reuse, RZ ;  /* 0x000000030b087210 */ /* 0x0c0fe20007fde0ff */
[----:B------:R4:W-:Y:S01]  /*a3d0*/  @P3 STG.E.U8 desc[UR12][R4.64], R15 ;  /* 0x0000000f04003986 */ /* 0x0009e2000c10110c */
[----:B------:R-:W-:Y:S01]  /*a3e0*/  ISETP.LT.AND P2, PT, R62, UR5, !P0 ;  /* 0x000000053e007c0c */ /* 0x000fe2000c741270 */
[----:B------:R-:W-:Y:S01]  /*a3f0*/  ULDC UR5, c[0x0][0x22c] ;  /* 0x00008b0000057ab9 */ /* 0x000fe20000000800 */
[----:B------:R-:W-:Y:S01]  /*a400*/  LEA.HI.X.SX32 R9, R11, R32, 0x1, P6 ;  /* 0x000000200b097211 */ /* 0x000fe200030f0eff */
[----:B------:R0:W-:Y:S01]  /*a410*/  @P5 STG.E.U8 desc[UR12][R6.64], R13 ;  /* 0x0000000d06005986 */ /* 0x0001e2000c10110c */
[----:B------:R-:W-:Y:S01]  /*a420*/  ISETP.LT.AND P3, PT, R59, UR5, !P0 ;  /* 0x000000053b007c0c */ /* 0x000fe2000c761270 */
[----:B------:R-:W-:Y:S01]  /*a430*/  ULDC UR5, c[0x0][0x22c] ;  /* 0x00008b0000057ab9 */ /* 0x000fe20000000800 */
[----:B----4-:R-:W-:Y:S01]  /*a440*/  IADD3 R4, P6, R10, R3, RZ ;  /* 0x000000030a047210 */ /* 0x010fe20007fde0ff */
[----:B0-----:R-:W-:Y:S01]  /*a450*/  IMAD R6, R17, 0x2, R10 ;  /* 0x0000000211067824 */ /* 0x001fe200078e020a */
[----:B------:R-:W-:-:S02]  /*a460*/  PRMT R15, R24, 0x7772, RZ ;  /* 0x00007772180f7816 */ /* 0x000fc400000000ff */
[-C--:B------:R-:W-:Y:S01]  /*a470*/  LEA.HI.X.SX32 R5, R10, R32.reuse, 0x1, P6 ;  /* 0x000000200a057211 */ /* 0x080fe200030f0eff */
[----:B--2---:R-:W-:Y:S01]  /*a480*/  IMAD R7, R19, 0x2, R6 ;  /* 0x0000000213077824 */ /* 0x004fe200078e0206 */
[-C--:B------:R-:W-:Y:S01]  /*a490*/  IADD3 R10, P6, R6, R3.reuse, RZ ;  /* 0x00000003060a7210 */ /* 0x080fe20007fde0ff */
[----:B------:R-:W0:Y:S01]  /*a4a0*/  LDC R19, c[0x0][0x248] ;  /* 0x00009200ff137b82 */ /* 0x000e220000000800 */
[----:B------:R-:W-:Y:S01]  /*a4b0*/  ISETP.LT.AND P5, PT, R60, UR5, !P0 ;  /* 0x000000053c007c0c */ /* 0x000fe2000c7a1270 */
[----:B------:R2:W-:Y:S01]  /*a4c0*/  @P4 STG.E.U8 desc[UR12][R8.64], R15 ;  /* 0x0000000f08004986 */ /* 0x0005e2000c10110c */
[----:B------:R-:W-:Y:S01]  /*a4d0*/  PRMT R13, R25, 0x7772, RZ ;  /* 0x00007772190d7816 */ /* 0x000fe200000000ff */
[----:B------:R-:W-:Y:S01]  /*a4e0*/  ULDC UR5, c[0x0][0x22c] ;  /* 0x00008b0000057ab9 */ /* 0x000fe20000000800 */
[----:B------:R-:W-:Y:S02]  /*a4f0*/  LEA.HI.X.SX32 R11, R6, R32, 0x1, P6 ;  /* 0x00000020060b7211 */ /* 0x000fe400030f0eff */
[----:B------:R-:W-:Y:S01]  /*a500*/  PRMT R17, R27, 0x7772, RZ ;  /* 0x000077721b117816 */ /* 0x000fe200000000ff */
[----:B------:R1:W-:Y:S01]  /*a510*/  @P2 STG.E.U8 desc[UR12][R4.64], R13 ;  /* 0x0000000d04002986 */ /* 0x0003e2000c10110c */
[----:B--2---:R-:W-:-:S02]  /*a520*/  IADD3 R8, P6, R7, R3, RZ ;  /* 0x0000000307087210 */ /* 0x004fc40007fde0ff */
[----:B------:R-:W-:Y:S02]  /*a530*/  PRMT R15, R26, 0x7772, RZ ;  /* 0x000077721a0f7816 */ /* 0x000fe400000000ff */
[----:B------:R-:W-:Y:S01]  /*a540*/  LEA.HI.X.SX32 R9, R7, R32, 0x1, P6 ;  /* 0x0000002007097211 */ /* 0x000fe200030f0eff */
[----:B-1----:R-:W-:Y:S01]  /*a550*/  IMAD R13, R12, 0x2, R7 ;  /* 0x000000020c0d7824 */ /* 0x002fe200078e0207 */
[----:B------:R-:W-:Y:S01]  /*a560*/  ISETP.LT.AND P4, PT, R57, UR5, !P0 ;  /* 0x0000000539007c0c */ /* 0x000fe2000c781270 */
[----:B------:R-:W-:Y:S01]  /*a570*/  ULDC UR5, c[0x0][0x22c] ;  /* 0x00008b0000057ab9 */ /* 0x000fe20000000800 */
[----:B------:R-:W-:Y:S01]  /*a580*/  @P3 STG.E.U8 desc[UR12][R10.64], R15 ;  /* 0x0000000f0a003986 */ /* 0x000fe2000c10110c */
[----:B---3--:R-:W-:Y:S01]  /*a590*/  IMAD R14, R14, 0x2, R13 ;  /* 0x000000020e0e7824 */ /* 0x008fe200078e020d */
[----:B------:R-:W-:Y:S01]  /*a5a0*/  ISETP.LT.AND P2, PT, R61, UR5, !P0 ;  /* 0x000000053d007c0c */ /* 0x000fe2000c741270 */
[----:B------:R-:W-:Y:S01]  /*a5b0*/  ULDC UR5, c[0x0][0x22c] ;  /* 0x00008b0000057ab9 */ /* 0x000fe20000000800 */
[----:B------:R1:W-:Y:S04]  /*a5c0*/  @P5 STG.E.U8 desc[UR12][R8.64], R17 ;  /* 0x0000001108005986 */ /* 0x0003e8000c10110c */
[----:B------:R2:W3:Y:S01]  /*a5d0*/  LDS.128 R4, [R0+UR4] ;  /* 0x0000000400047984 */ /* 0x0004e20008000c00 */
[-C--:B------:R-:W-:Y:S01]  /*a5e0*/  IADD3 R12, P5, R13, R3.reuse, RZ ;  /* 0x000000030d0c7210 */ /* 0x080fe20007fbe0ff */
[----:B------:R-:W-:Y:S01]  /*a5f0*/  ULDC UR4, c[0x0][0x22c] ;  /* 0x00008b0000047ab9 */ /* 0x000fe20000000800 */
[----:B-1----:R-:W1:Y:S01]  /*a600*/  LDC R17, c[0x0][0x248] ;  /* 0x00009200ff117b82 */ /* 0x002e620000000800 */
[----:B------:R-:W-:-:S02]  /*a610*/  IADD3 R8, P6, R14, R3, RZ ;  /* 0x000000030e087210 */ /* 0x000fc40007fde0ff */
[-C--:B------:R-:W-:Y:S02]  /*a620*/  LEA.HI.X.SX32 R13, R13, R32.reuse, 0x1, P5 ;  /* 0x000000200d0d7211 */ /* 0x080fe400028f0eff */
[----:B------:R-:W-:Y:S02]  /*a630*/  PRMT R15, R24, 0x7773, RZ ;  /* 0x00007773180f7816 */ /* 0x000fe400000000ff */
[-C--:B------:R-:W-:Y:S01]  /*a640*/  LEA.HI.X.SX32 R9, R14, R32.reuse, 0x1, P6 ;  /* 0x000000200e097211 */ /* 0x080fe200030f0eff */
[----:B0-----:R-:W-:Y:S01]  /*a650*/  IMAD R14, R19, 0x2, R14 ;  /* 0x00000002130e7824 */ /* 0x001fe200078e020e */
[----:B------:R-:W-:Y:S02]  /*a660*/  PRMT R25, R25, 0x7773, RZ ;  /* 0x0000777319197816 */ /* 0x000fe400000000ff */
[----:B------:R-:W-:Y:S01]  /*a670*/  ISETP.LT.AND P3, PT, R58, UR5, !P0 ;  /* 0x000000053a007c0c */ /* 0x000fe2000c761270 */
[----:B------:R0:W-:Y:S01]  /*a680*/  @P4 STG.E.U8 desc[UR12][R12.64], R15 ;  /* 0x0000000f0c004986 */ /* 0x0001e2000c10110c */
[----:B--2---:R-:W-:Y:S01]  /*a690*/  IMAD R0, R21, 0x2, R14 ;  /* 0x0000000215007824 */ /* 0x004fe200078e020e */
[----:B------:R-:W-:Y:S01]  /*a6a0*/  ISETP.LT.AND P5, PT, R42, UR4, !P0 ;  /* 0x000000042a007c0c */ /* 0x000fe2000c7a1270 */
[----:B------:R-:W2:Y:S01]  /*a6b0*/  LDC R21, c[0x0][0x248] ;  /* 0x00009200ff157b82 */ /* 0x000ea20000000800 */
[----:B------:R4:W-:Y:S01]  /*a6c0*/  @P2 STG.E.U8 desc[UR12][R8.64], R25 ;  /* 0x0000001908002986 */ /* 0x0009e2000c10110c */
[CC--:B------:R-:W-:Y:S01]  /*a6d0*/  IADD3 R10, P2, R14.reuse, R3.reuse, RZ ;  /* 0x000000030e0a7210 */ /* 0x0c0fe20007f5e0ff */
[----:B------:R-:W-:Y:S01]  /*a6e0*/  ULDC UR4, c[0x0][0x22c] ;  /* 0x00008b0000047ab9 */ /* 0x000fe20000000800 */
[----:B------:R-:W-:Y:S01]  /*a6f0*/  PRMT R27, R27, 0x7773, RZ ;  /* 0x000077731b1b7816 */ /* 0x000fe200000000ff */
[----:B------:R-:W-:Y:S01]  /*a700*/  ULDC UR5, c[0x0][0x22c] ;  /* 0x00008b0000057ab9 */ /* 0x000fe20000000800 */
[----:B------:R-:W-:Y:S01]  /*a710*/  LEA.HI.X.SX32 R11, R14, R32, 0x1, P2 ;  /* 0x000000200e0b7211 */ /* 0x000fe200010f0eff */
[----:B------:R-:W-:Y:S01]  /*a720*/  IMAD R14, R23, 0x2, R0 ;  /* 0x00000002170e7824 */ /* 0x000fe200078e0200 */
[----:B0-----:R-:W-:Y:S01]  /*a730*/  PRMT R15, R26, 0x7773, RZ ;  /* 0x000077731a0f7816 */ /* 0x001fe200000000ff */
[----:B------:R-:W0:Y:S01]  /*a740*/  LDC R23, c[0x0][0x248] ;  /* 0x00009200ff177b82 */ /* 0x000e220000000800 */
[----:B------:R-:W-:-:S03]  /*a750*/  IADD3 R12, P2, R0, R3, RZ ;  /* 0x00000003000c7210 */ /* 0x000fc60007f5e0ff */
[----:B------:R5:W-:Y:S01]  /*a760*/  @P3 STG.E.U8 desc[UR12][R10.64], R15 ;  /* 0x0000000f0a003986 */ /* 0x000be2000c10110c */
[-C--:B------:R-:W-:Y:S01]  /*a770*/  LEA.HI.X.SX32 R13, R0, R32.reuse, 0x1, P2 ;  /* 0x00000020000d7211 */ /* 0x080fe200010f0eff */
[----:B-1----:R-:W-:Y:S01]  /*a780*/  IMAD R0, R17, 0x2, R14 ;  /* 0x0000000211007824 */ /* 0x002fe200078e020e */
[CC--:B----4-:R-:W-:Y:S01]  /*a790*/  IADD3 R8, P3, R14.reuse, R3.reuse, RZ ;  /* 0x000000030e087210 */ /* 0x0d0fe20007f7e0ff */
[----:B------:R-:W1:Y:S01]  /*a7a0*/  LDC R25, c[0x0][0x248] ;  /* 0x00009200ff197b82 */ /* 0x000e620000000800 */
[----:B------:R-:W-:Y:S01]  /*a7b0*/  ISETP.LT.AND P4, PT, R43, UR4, !P0 ;  /* 0x000000042b007c0c */ /* 0x000fe2000c781270 */
[----:B------:R4:W-:Y:S01]  /*a7c0*/  @P5 STG.E.U8 desc[UR12][R12.64], R27 ;  /* 0x0000001b0c005986 */ /* 0x0009e2000c10110c */
[-C--:B------:R-:W-:Y:S01]  /*a7d0*/  LEA.HI.X.SX32 R9, R14, R32.reuse, 0x1, P3 ;  /* 0x000000200e097211 */ /* 0x080fe200018f0eff */
[----:B------:R-:W-:Y:S01]  /*a7e0*/  ULDC UR4, c[0x0][0x22c] ;  /* 0x00008b0000047ab9 */ /* 0x000fe20000000800 */
[----:B------:R-:W-:Y:S01]  /*a7f0*/  IMAD R14, R29, 0x2, R0 ;  /* 0x000000021d0e7824 */ /* 0x000fe200078e0200 */
[----:B------:R-:W-:Y:S01]  /*a800*/  ISETP.LT.AND P6, PT, R44, UR4, !P0 ;  /* 0x000000042c007c0c */ /* 0x000fe2000c7c1270 */
[----:B------:R-:W-:Y:S01]  /*a810*/  ULDC UR4, c[0x0][0x22c] ;  /* 0x00008b0000047ab9 */ /* 0x000fe20000000800 */
[C---:B-----5:R-:W-:Y:S01]  /*a820*/  IADD3 R10, P5, R0.reuse, R3, RZ ;  /* 0x00000003000a7210 */ /* 0x060fe20007fbe0ff */
[----:B------:R-:W5:Y:S01]  /*a830*/  LDC R29, c[0x0][0x248] ;  /* 0x00009200ff1d7b82 */ /* 0x000f620000000800 */
[----:B------:R-:W-:Y:S01]  /*a840*/  ISETP.LT.AND P2, PT, R45, UR4, !P0 ;  /* 0x000000042d007c0c */ /* 0x000fe2000c741270 */
[----:B------:R-:W-:Y:S01]  /*a850*/  ULDC UR4, c[0x0][0x22c] ;  /* 0x00008b0000047ab9 */ /* 0x000fe20000000800 */
[----:B------:R-:W-:-:S02]  /*a860*/  LEA.HI.X.SX32 R11, R0, R32, 0x1, P5 ;  /* 0x00000020000b7211 */ /* 0x000fc400028f0eff */
[-C--:B----4-:R-:W-:Y:S02]  /*a870*/  IADD3 R12, P5, R14, R3.reuse, RZ ;  /* 0x000000030e0c7210 */ /* 0x090fe40007fbe0ff */
[----:B---3--:R-:W-:Y:S01]  /*a880*/  PRMT R19, R4, 0x7770, RZ ;  /* 0x0000777004137816 */ /* 0x008fe200000000ff */
[----:B------:R-:W3:Y:S01]  /*a890*/  LDC R27, c[0x0][0x248] ;  /* 0x00009200ff1b7b82 */ /* 0x000ee20000000800 */
[----:B------:R-:W-:Y:S01]  /*a8a0*/  LEA.HI.X.SX32 R13, R14, R32, 0x1, P5 ;  /* 0x000000200e0d7211 */ /* 0x000fe200028f0eff */
[----:B--2---:R-:W-:Y:S01]  /*a8b0*/  IMAD R14, R21, 0x2, R14 ;  /* 0x00000002150e7824 */ /* 0x004fe200078e020e */
[----:B------:R-:W-:Y:S02]  /*a8c0*/  PRMT R17, R5, 0x7770, RZ ;  /* 0x0000777005117816 */ /* 0x000fe400000000ff */
[----:B------:R-:W-:Y:S01]  /*a8d0*/  ISETP.LT.AND P3, PT, R46, UR4, !P0 ;  /* 0x000000042e007c0c */ /* 0x000fe2000c761270 */
[----:B------:R-:W-:Y:S02]  /*a8e0*/  ULDC UR4, c[0x0][0x22c] ;  /* 0x00008b0000047ab9 */ /* 0x000fe40000000800 */
[----:B------:R-:W2:Y:S01]  /*a8f0*/  LDC R21, c[0x0][0x248] ;  /* 0x00009200ff157b82 */ /* 0x000ea20000000800 */
[----:B------:R-:W-:Y:S01]  /*a900*/  PRMT R15, R6, 0x7770, RZ ;  /* 0x00007770060f7816 */ /* 0x000fe200000000ff */
[----:B------:R4:W-:Y:S01]  /*a910*/  @P4 STG.E.U8 desc[UR12][R8.64], R19 ;  /* 0x0000001308004986 */ /* 0x0009e2000c10110c */
[----:B0-----:R-:W-:Y:S01]  /*a920*/  IMAD R0, R23, 0x2, R14 ;  /* 0x0000000217007824 */ /* 0x001fe200078e020e */
[----:B------:R-:W-:Y:S01]  /*a930*/  ISETP.LT.AND P4, PT, R47, UR4, !P0 ;  /* 0x000000042f007c0c */ /* 0x000fe2000c781270 */
[----:B------:R-:W-:Y:S01]  /*a940*/  ULDC UR4, c[0x0][0x22c] ;  /* 0x00008b0000047ab9 */ /* 0x000fe20000000800 */
[----:B------:R0:W-:Y:S02]  /*a950*/  @P6 STG.E.U8 desc[UR12][R10.64], R17 ;  /* 0x000000110a006986 */ /* 0x0001e4000c10110c */
[----:B------:R-:W5:Y:S02]  /*a960*/  LDC R23, c[0x0][0x248] ;  /* 0x00009200ff177b82 */ /* 0x000f640000000800 */
[----:B------:R1:W-:Y:S01]  /*a970*/  @P2 STG.E.U8 desc[UR12][R12.64], R15 ;  /* 0x0000000f0c002986 */ /* 0x0003e2000c10110c */
[----:B----4-:R-:W-:-:S02]  /*a980*/  IADD3 R8, P2, R14, R3, RZ ;  /* 0x000000030e087210 */ /* 0x010fc40007f5e0ff */
[----:B0-----:R-:W-:Y:S02]  /*a990*/  IADD3 R10, P6, R0, R3, RZ ;  /* 0x00000003000a7210 */ /* 0x001fe40007fde0ff */
[-C--:B------:R-:W-:Y:S02]  /*a9a0*/  LEA.HI.X.SX32 R9, R14, R32.reuse, 0x1, P2 ;  /* 0x000000200e097211 */ /* 0x080fe400010f0eff */
[----:B------:R-:W-:Y:S01]  /*a9b0*/  PRMT R17, R7, 0x7770, RZ ;  /* 0x0000777007117816 */ /* 0x000fe200000000ff */
[----:B-1----:R-:W-:Y:S01]  /*a9c0*/  IMAD R13, R25, 0x2, R0 ;  /* 0x00000002190d7824 */ /* 0x002fe200078e0200 */
[----:B------:R-:W-:Y:S01]  /*a9d0*/  LEA.HI.X.SX32 R11, R0, R32, 0x1, P6 ;  /* 0x00000020000b7211 */ /* 0x000fe200030f0eff */
[----:B------:R-:W0:Y:S01]  /*a9e0*/  LDC R25, c[0x0][0x248] ;  /* 0x00009200ff197b82 */ /* 0x000e220000000800 */
[----:B------:R-:W-:Y:S02]  /*a9f0*/  PRMT R15, R4, 0x7771, RZ ;  /* 0x00007771040f7816 */ /* 0x000fe400000000ff */
[----:B------:R-:W-:Y:S01]  /*aa00*/  ISETP.LT.AND P5, PT, R48, UR4, !P0 ;  /* 0x0000000430007c0c */ /* 0x000fe2000c7a1270 */
[----:B------:R-:W-:Y:S01]  /*aa10*/  @P3 STG.E.U8 desc[UR12][R8.64], R17 ;  /* 0x0000001108003986 */ /* 0x000fe2000c10110c */
[----:B------:R-:W-:Y:S01]  /*aa20*/  IMAD R0, R16, 0x2, R13 ;  /* 0x0000000210007824 */ /* 0x000fe200078e020d */
[----:B------:R-:W-:-:S02]  /*aa30*/  ULDC UR4, c[0x0][0x22c] ;  /* 0x00008b0000047ab9 */ /* 0x000fc40000000800 */
[----:B------:R1:W-:Y:S01]  /*aa40*/  @P4 STG.E.U8 desc[UR12][R10.64], R15 ;  /* 0x0000000f0a004986 */ /* 0x0003e2000c10110c */
[-C--:B------:R-:W-:Y:S01]  /*aa50*/  IADD3 R12, P4, R13, R3.reuse, RZ ;  /* 0x000000030d0c7210 */ /* 0x080fe20007f9e0ff */
[----:B--2---:R-:W-:Y:S01]  /*aa60*/  IMAD R14, R21, 0x2, R0 ;  /* 0x00000002150e7824 */ /* 0x004fe200078e0200 */
[----:B------:R-:W-:Y:S01]  /*aa70*/  PRMT R19, R5, 0x7771, RZ ;  /* 0x0000777105137816 */ /* 0x000fe200000000ff */
[----:B------:R-:W2:Y:S01]  /*aa80*/  LDC R21, c[0x0][0x248] ;  /* 0x00009200ff157b82 */ /* 0x000ea20000000800 */
[----:B------:R-:W-:Y:S02]  /*aa90*/  LEA.HI.X.SX32 R13, R13, R32, 0x1, P4 ;  /* 0x000000200d0d7211 */ /* 0x000fe400020f0eff */
[----:B------:R-:W-:Y:S01]  /*aaa0*/  ISETP.LT.AND P2, PT, R49, UR4, !P0 ;  /* 0x0000000431007c0c */ /* 0x000fe2000c741270 */
[----:B------:R-:W-:Y:S02]  /*aab0*/  ULDC UR4, c[0x0][0x22c] ;  /* 0x00008b0000047ab9 */ /* 0x000fe40000000800 */
[----:B------:R-:W-:Y:S01]  /*aac0*/  ISETP.LT.AND P3, PT, R50, UR4, !P0 ;  /* 0x0000000432007c0c */ /* 0x000fe2000c761270 */
[----:B------:R4:W-:Y:S01]  /*aad0*/  @P5 STG.E.U8 desc[UR12][R12.64], R19 ;  /* 0x000000130c005986 */ /* 0x0009e2000c10110c */
[-C--:B-1----:R-:W-:Y:S01]  /*aae0*/  IADD3 R10, P5, R14, R3.reuse, RZ ;  /* 0x000000030e0a7210 */ /* 0x082fe20007fbe0ff */
[----:B------:R-:W-:Y:S01]  /*aaf0*/  ULDC UR4, c[0x0][0x22c] ;  /* 0x00008b0000047ab9 */ /* 0x000fe20000000800 */
[----:B------:R-:W-:-:S02]  /*ab00*/  IADD3 R8, P4, R0, R3, RZ ;  /* 0x0000000300087210 */ /* 0x000fc40007f9e0ff */
[-C--:B------:R-:W-:Y:S01]  /*ab10*/  LEA.HI.X.SX32 R11, R14, R32.reuse, 0x1, P5 ;  /* 0x000000200e0b7211 */ /* 0x080fe200028f0eff */
[----:B-----5:R-:W-:Y:S01]  /*ab20*/  IMAD R14, R23, 0x2, R14 ;  /* 0x00000002170e7824 */ /* 0x020fe200078e020e */
[----:B------:R-:W-:Y:S02]  /*ab30*/  PRMT R17, R6, 0x7771, RZ ;  /* 0x0000777106117816 */ /* 0x000fe400000000ff */
[----:B------:R-:W-:Y:S02]  /*ab40*/  LEA.HI.X.SX32 R9, R0, R32, 0x1, P4 ;  /* 0x0000002000097211 */ /* 0x000fe400020f0eff */
[----:B------:R-:W-:Y:S01]  /*ab50*/  PRMT R15, R7, 0x7771, RZ ;  /* 0x00007771070f7816 */ /* 0x000fe200000000ff */
[----:B----4-:R-:W1:Y:S01]  /*ab60*/  LDC R19, c[0x0][0x248] ;  /* 0x00009200ff137b82 */ /* 0x010e620000000800 */
[----:B------:R-:W-:Y:S01]  /*ab70*/  ISETP.LT.AND P6, PT, R51, UR4, !P0 ;  /* 0x0000000433007c0c */ /* 0x000fe2000c7c1270 */
[----:B------:R-:W-:Y:S01]  /*ab80*/  ULDC UR4, c[0x0][0x22c] ;  /* 0x00008b0000047ab9 */ /* 0x000fe20000000800 */
[----:B0-----:R-:W-:Y:S01]  /*ab90*/  IMAD R0, R25, 0x2, R14 ;  /* 0x0000000219007824 */ /* 0x001fe200078e020e */
[----:B------:R-:W-:Y:S01]  /*aba0*/  ISETP.LT.AND P4, PT, R52, UR4, !P0 ;  /* 0x0000000434007c0c */ /* 0x000fe2000c781270 */
[----:B------:R0:W-:Y:S01]  /*abb0*/  @P2 STG.E.U8 desc[UR12][R8.64], R17 ;  /* 0x0000001108002986 */ /* 0x0001e2000c10110c */
[----:B------:R-:W-:-:S02]  /*abc0*/  ULDC UR4, c[0x0][0x22c] ;  /* 0x00008b0000047ab9 */ /* 0x000fc40000000800 */
[----:B------:R-:W4:Y:S01]  /*abd0*/  LDC R25, c[0x0][0x248] ;  /* 0x00009200ff197b82 */ /* 0x000f220000000800 */
[----:B------:R5:W-:Y:S01]  /*abe0*/  @P3 STG.E.U8 desc[UR12][R10.64], R15 ;  /* 0x0000000f0a003986 */ /* 0x000be2000c10110c */
[----:B------:R-:W-:-:S04]  /*abf0*/  IADD3 R12, P3, R14, R3, RZ ;  /* 0x000000030e0c7210 */ /* 0x000fc80007f7e0ff */
[-C--:B------:R-:W-:Y:S02]  /*ac00*/  LEA.HI.X.SX32 R13, R14, R32.reuse, 0x1, P3 ;  /* 0x000000200e0d7211 */ /* 0x080fe400018f0eff */
[----:B------:R-:W3:Y:S01]  /*ac10*/  LDC R14, c[0x0][0x248] ;  /* 0x00009200ff0e7b82 */ /* 0x000ee20000000800 */
[----:B0-----:R-:W-:Y:S02]  /*ac20*/  IADD3 R8, P5, R0, R3, RZ ;  /* 0x0000000300087210 */ /* 0x001fe40007fbe0ff */
[----:B------:R-:W-:Y:S02]  /*ac30*/  PRMT R17, R4, 0x7772, RZ ;  /* 0x0000777204117816 */ /* 0x000fe400000000ff */
[----:B------:R-:W-:Y:S01]  /*ac40*/  LEA.HI.X.SX32 R9, R0, R32, 0x1, P5 ;  /* 0x0000002000097211 */ /* 0x000fe200028f0eff */
[----:B--2---:R-:W-:Y:S01]  /*ac50*/  IMAD R0, R21, 0x2, R0 ;  /* 0x0000000215007824 */ /* 0x004fe200078e0200 */
[----:B-----5:R-:W-:Y:S01]  /*ac60*/  PRMT R15, R5, 0x7772, RZ ;  /* 0x00007772050f7816 */ /* 0x020fe200000000ff */
[----:B------:R-:W-:Y:S01]  /*ac70*/  @P6 STG.E.U8 desc[UR12][R12.64], R17 ;  /* 0x000000110c006986 */ /* 0x000fe2000c10110c */
[----:B------:R-:W-:Y:S01]  /*ac80*/  ISETP.LT.AND P2, PT, R53, UR4, !P0 ;  /* 0x0000000435007c0c */ /* 0x000fe2000c741270 */
[----:B------:R-:W-:-:S02]  /*ac90*/  ULDC UR4, c[0x0][0x22c] ;  /* 0x00008b0000047ab9 */ /* 0x000fc40000000800 */
[----:B------:R3:W-:Y:S01]  /*aca0*/  @P4 STG.E.U8 desc[UR12][R8.64], R15 ;  /* 0x0000000f08004986 */ /* 0x0007e2000c10110c */
[----:B------:R-:W-:Y:S02]  /*acb0*/  IADD3 R10, P4, R0, R3, RZ ;  /* 0x00000003000a7210 */ /* 0x000fe40007f9e0ff */
[----:B------:R-:W-:Y:S01]  /*acc0*/  ISETP.LT.AND P3, PT, R54, UR4, !P0 ;  /* 0x0000000436007c0c */ /* 0x000fe2000c761270 */
[----:B------:R-:W-:Y:S01]  /*acd0*/  ULDC UR4, c[0x0][0x22c] ;  /* 0x00008b0000047ab9 */ /* 0x000fe20000000800 */
[----:B------:R-:W-:Y:S01]  /*ace0*/  LEA.HI.X.SX32 R11, R0, R32, 0x1, P4 ;  /* 0x00000020000b7211 */ /* 0x000fe200020f0eff */
[----:B-1----:R-:W-:Y:S01]  /*acf0*/  IMAD R0, R19, 0x2, R0 ;  /* 0x0000000213007824 */ /* 0x002fe200078e0200 */
[----:B------:R-:W-:Y:S01]  /*ad00*/  ISETP.LT.AND P5, PT, R55, UR4, !P0 ;  /* 0x0000000437007c0c */ /* 0x000fe2000c7a1270 */
[----:B------:R-:W-:Y:S01]  /*ad10*/  ULDC UR4, c[0x0][0x22c] ;  /* 0x00008b0000047ab9 */ /* 0x000fe20000000800 */
[----:B------:R-:W-:Y:S02]  /*ad20*/  PRMT R23, R6, 0x7772, RZ ;  /* 0x0000777206177816 */ /* 0x000fe400000000ff */
[----:B------:R-:W-:-:S02]  /*ad30*/  ISETP.LT.AND P4, PT, R56, UR4, !P0 ;  /* 0x0000000438007c0c */ /* 0x000fc4000c781270 */
[----:B------:R-:W-:Y:S01]  /*ad40*/  ISETP.LT.AND P0, PT, R2, UR5, !P0 ;  /* 0x0000000502007c0c */ /* 0x000fe2000c701270 */
[----:B----4-:R-:W-:Y:S01]  /*ad50*/  IMAD R2, R25, 0x2, R0 ;  /* 0x0000000219027824 */ /* 0x010fe200078e0200 */
[----:B------:R0:W-:Y:S01]  /*ad60*/  @P2 STG.E.U8 desc[UR12][R10.64], R23 ;  /* 0x000000170a002986 */ /* 0x0001e2000c10110c */
[----:B------:R-:W-:Y:S02]  /*ad70*/  PRMT R19, R4, 0x7773, RZ ;  /* 0x0000777304137816 */ /* 0x000fe400000000ff */
[C---:B------:R-:W-:Y:S01]  /*ad80*/  IADD3 R4, P2, R0.reuse, R3, RZ ;  /* 0x0000000300047210 */ /* 0x040fe20007f5e0ff */
[----:B---3--:R-:W-:Y:S01]  /*ad90*/  IMAD R9, R27, 0x2, R2 ;  /* 0x000000021b097824 */ /* 0x008fe200078e0202 */
[----:B------:R-:W-:Y:S02]  /*ada0*/  PRMT R17, R5, 0x7773, RZ ;  /* 0x0000777305117816 */ /* 0x000fe400000000ff */
[----:B------:R-:W-:Y:S01]  /*adb0*/  LEA.HI.X.SX32 R5, R0, R32, 0x1, P2 ;  /* 0x0000002000057211 */ /* 0x000fe200010f0eff */
[----:B------:R-:W-:Y:S01]  /*adc0*/  IMAD R0, R14, 0x2, R9 ;  /* 0x000000020e007824 */ /* 0x000fe200078e0209 */
[----:B------:R-:W-:-:S02]  /*add0*/  PRMT R21, R7, 0x7772, RZ ;  /* 0x0000777207157816 */ /* 0x000fc400000000ff */
[----:B------:R-:W-:Y:S02]  /*ade0*/  PRMT R15, R6, 0x7773, RZ ;  /* 0x00007773060f7816 */ /* 0x000fe400000000ff */
[-C--:B------:R-:W-:Y:S01]  /*adf0*/  IADD3 R6, P6, R2, R3.reuse, RZ ;  /* 0x0000000302067210 */ /* 0x080fe20007fde0ff */
[----:B------:R1:W-:Y:S01]  /*ae00*/  @P3 STG.E.U8 desc[UR12][R4.64], R21 ;  /* 0x0000001504003986 */ /* 0x0003e2000c10110c */
[-C--:B------:R-:W-:Y:S02]  /*ae10*/  IADD3 R8, P2, R9, R3.reuse, RZ ;  /* 0x0000000309087210 */ /* 0x080fe40007f5e0ff */
[----:B0-----:R-:W-:Y:S02]  /*ae20*/  IADD3 R10, P3, R0, R3, RZ ;  /* 0x00000003000a7210 */ /* 0x001fe40007f7e0ff */
[----:B------:R-:W-:Y:S01]  /*ae30*/  PRMT R13, R7, 0x7773, RZ ;  /* 0x00007773070d7816 */ /* 0x000fe200000000ff */
[----:B------:R-:W-:Y:S01]  /*ae40*/  IMAD R12, R29, 0x2, R0 ;  /* 0x000000021d0c7824 */ /* 0x000fe200078e0200 */
[----:B------:R-:W-:-:S02]  /*ae50*/  LEA.HI.X.SX32 R7, R2, R32, 0x1, P6 ;  /* 0x0000002002077211 */ /* 0x000fc400030f0eff */
[-C--:B------:R-:W-:Y:S02]  /*ae60*/  LEA.HI.X.SX32 R9, R9, R32.reuse, 0x1, P2 ;  /* 0x0000002009097211 */ /* 0x080fe400010f0eff */
[----:B------:R-:W-:Y:S01]  /*ae70*/  LEA.HI.X.SX32 R11, R0, R32, 0x1, P3 ;  /* 0x00000020000b7211 */ /* 0x000fe200018f0eff */
[----:B------:R1:W-:Y:S01]  /*ae80*/  @P5 STG.E.U8 desc[UR12][R6.64], R19 ;  /* 0x0000001306005986 */ /* 0x0003e2000c10110c */
[----:B------:R-:W-:-:S03]  /*ae90*/  IADD3 R2, P2, R12, R3, RZ ;  /* 0x000000030c027210 */ /* 0x000fc60007f5e0ff */
[----:B------:R1:W-:Y:S01]  /*aea0*/  @P4 STG.E.U8 desc[UR12][R8.64], R17 ;  /* 0x0000001108004986 */ /* 0x0003e2000c10110c */
[----:B------:R-:W-:-:S03]  /*aeb0*/  LEA.HI.X.SX32 R3, R12, R32, 0x1, P2 ;  /* 0x000000200c037211 */ /* 0x000fc600010f0eff */
[----:B------:R1:W-:Y:S01]  /*aec0*/  @P0 STG.E.U8 desc[UR12][R10.64], R15 ;  /* 0x0000000f0a000986 */ /* 0x0003e2000c10110c */
[----:B------:R-:W-:Y:S05]  /*aed0*/  @!P1 EXIT ;  /* 0x000000000000994d */ /* 0x000fea0003800000 */
[----:B------:R-:W-:Y:S01]  /*aee0*/  STG.E.U8 desc[UR12][R2.64], R13 ;  /* 0x0000000d02007986 */ /* 0x000fe2000c10110c */
[----:B------:R-:W-:Y:S05]  /*aef0*/  EXIT ;  /* 0x000000000000794d */ /* 0x000fea0003800000 */
.L_x_2:
[----:B------:R-:W-:-:S00]  /*af00*/  BRA `(.L_x_2) ;  /* 0xfffffffc00fc7947 */ /* 0x000fc0000383ffff */
[----:B------:R-:W-:-:S00]  /*af10*/  NOP ;  /* 0x0000000000007918 */ /* 0x000fc00000000000 */
        /* <DEDUP_REMOVED lines=14> */
.L_x_3:


//--------------------- .nv.shared.matmul_kernel  --------------------------
	.section	.nv.shared.matmul_kernel,"aw",@nobits
	.sectionflags	@""
	.align	16
	.zero		1024


//--------------------- .nv.shared.reserved.0     --------------------------
	.section	.nv.shared.reserved.0,"aw",@nobits
	.weak		__nv_reservedSMEM_offset_0_alias
	.size		__nv_reservedSMEM_offset_0_alias, 0, 0
	.other		__nv_reservedSMEM_offset_0_alias,@"STO_CUDA_RESERVED_SHARED STV_DEFAULT"
__nv_reservedSMEM_offset_0_alias:
	.zero		0


//--------------------- .nv.constant0.matmul_kernel --------------------------
	.section	.nv.constant0.matmul_kernel,"a",@progbits
	.sectionflags	@""
	.align	4
.nv.constant0.matmul_kernel:
	.zero		608


//--------------------- SYMBOLS --------------------------

	.type		.nv.reservedSmem.offset0,@object
	.size		.nv.reservedSmem.offset0,0x4
